//
// Generated by NVIDIA NVVM Compiler
//
// Compiler Build ID: CL-36424714
// Cuda compilation tools, release 13.0, V13.0.88
// Based on NVVM 20.0.0
//

.version 9.0
.target sm_100
.address_size 64

	// .globl	_Z11forwardFeedPdS_S_S_S_S_S_iiii

.visible .entry _Z11forwardFeedPdS_S_S_S_S_S_iiii(
	.param .u64 .ptr .align 1 _Z11forwardFeedPdS_S_S_S_S_S_iiii_param_0,
	.param .u64 .ptr .align 1 _Z11forwardFeedPdS_S_S_S_S_S_iiii_param_1,
	.param .u64 .ptr .align 1 _Z11forwardFeedPdS_S_S_S_S_S_iiii_param_2,
	.param .u64 .ptr .align 1 _Z11forwardFeedPdS_S_S_S_S_S_iiii_param_3,
	.param .u64 .ptr .align 1 _Z11forwardFeedPdS_S_S_S_S_S_iiii_param_4,
	.param .u64 .ptr .align 1 _Z11forwardFeedPdS_S_S_S_S_S_iiii_param_5,
	.param .u64 .ptr .align 1 _Z11forwardFeedPdS_S_S_S_S_S_iiii_param_6,
	.param .u32 _Z11forwardFeedPdS_S_S_S_S_S_iiii_param_7,
	.param .u32 _Z11forwardFeedPdS_S_S_S_S_S_iiii_param_8,
	.param .u32 _Z11forwardFeedPdS_S_S_S_S_S_iiii_param_9,
	.param .u32 _Z11forwardFeedPdS_S_S_S_S_S_iiii_param_10
)
{
	.reg .pred 	%p<57>;
	.reg .b32 	%r<275>;
	.reg .b32 	%f<17>;
	.reg .b64 	%rd<154>;
	.reg .b64 	%fd<457>;

	ld.param.u64 	%rd25, [_Z11forwardFeedPdS_S_S_S_S_S_iiii_param_0];
	ld.param.u64 	%rd26, [_Z11forwardFeedPdS_S_S_S_S_S_iiii_param_1];
	ld.param.u64 	%rd27, [_Z11forwardFeedPdS_S_S_S_S_S_iiii_param_2];
	ld.param.u64 	%rd28, [_Z11forwardFeedPdS_S_S_S_S_S_iiii_param_3];
	ld.param.u64 	%rd29, [_Z11forwardFeedPdS_S_S_S_S_S_iiii_param_4];
	ld.param.u64 	%rd30, [_Z11forwardFeedPdS_S_S_S_S_S_iiii_param_5];
	ld.param.u64 	%rd31, [_Z11forwardFeedPdS_S_S_S_S_S_iiii_param_6];
	ld.param.u32 	%r113, [_Z11forwardFeedPdS_S_S_S_S_S_iiii_param_7];
	ld.param.u32 	%r114, [_Z11forwardFeedPdS_S_S_S_S_S_iiii_param_8];
	ld.param.u32 	%r115, [_Z11forwardFeedPdS_S_S_S_S_S_iiii_param_9];
	ld.param.u32 	%r116, [_Z11forwardFeedPdS_S_S_S_S_S_iiii_param_10];
	cvta.to.global.u64 	%rd1, %rd26;
	cvta.to.global.u64 	%rd2, %rd25;
	cvta.to.global.u64 	%rd3, %rd31;
	cvta.to.global.u64 	%rd4, %rd29;
	cvta.to.global.u64 	%rd5, %rd27;
	cvta.to.global.u64 	%rd6, %rd28;
	cvta.to.global.u64 	%rd7, %rd30;
	setp.lt.s32 	%p1, %r113, 1;
	@%p1 bra 	$L__BB0_35;
	setp.lt.s32 	%p2, %r114, 1;
	mul.lo.s32 	%r1, %r116, %r114;
	@%p2 bra 	$L__BB0_20;
	and.b32  	%r2, %r114, 15;
	add.s32 	%r3, %r2, -1;
	and.b32  	%r4, %r114, 7;
	add.s32 	%r5, %r4, -1;
	and.b32  	%r6, %r114, 2147483632;
	and.b32  	%r7, %r114, 3;
	mov.b32 	%r248, 0;
$L__BB0_3:
	setp.lt.u32 	%p16, %r114, 16;
	mul.wide.u32 	%rd39, %r248, 8;
	add.s64 	%rd40, %rd3, %rd39;
	ld.global.f64 	%fd441, [%rd40];
	mul.lo.s32 	%r9, %r248, %r114;
	mov.b32 	%r251, 0;
	@%p16 bra 	$L__BB0_6;
	mov.b32 	%r249, 0;
$L__BB0_5:
	.pragma "nounroll";
	add.s32 	%r158, %r249, %r1;
	mul.wide.s32 	%rd41, %r158, 8;
	add.s64 	%rd42, %rd2, %rd41;
	ld.global.f64 	%fd139, [%rd42];
	add.s32 	%r159, %r249, %r9;
	mul.wide.u32 	%rd43, %r159, 8;
	add.s64 	%rd44, %rd1, %rd43;
	ld.global.f64 	%fd140, [%rd44];
	fma.rn.f64 	%fd141, %fd139, %fd140, %fd441;
	ld.global.f64 	%fd142, [%rd42+8];
	ld.global.f64 	%fd143, [%rd44+8];
	fma.rn.f64 	%fd144, %fd142, %fd143, %fd141;
	ld.global.f64 	%fd145, [%rd42+16];
	ld.global.f64 	%fd146, [%rd44+16];
	fma.rn.f64 	%fd147, %fd145, %fd146, %fd144;
	ld.global.f64 	%fd148, [%rd42+24];
	ld.global.f64 	%fd149, [%rd44+24];
	fma.rn.f64 	%fd150, %fd148, %fd149, %fd147;
	ld.global.f64 	%fd151, [%rd42+32];
	ld.global.f64 	%fd152, [%rd44+32];
	fma.rn.f64 	%fd153, %fd151, %fd152, %fd150;
	ld.global.f64 	%fd154, [%rd42+40];
	ld.global.f64 	%fd155, [%rd44+40];
	fma.rn.f64 	%fd156, %fd154, %fd155, %fd153;
	ld.global.f64 	%fd157, [%rd42+48];
	ld.global.f64 	%fd158, [%rd44+48];
	fma.rn.f64 	%fd159, %fd157, %fd158, %fd156;
	ld.global.f64 	%fd160, [%rd42+56];
	ld.global.f64 	%fd161, [%rd44+56];
	fma.rn.f64 	%fd162, %fd160, %fd161, %fd159;
	ld.global.f64 	%fd163, [%rd42+64];
	ld.global.f64 	%fd164, [%rd44+64];
	fma.rn.f64 	%fd165, %fd163, %fd164, %fd162;
	ld.global.f64 	%fd166, [%rd42+72];
	ld.global.f64 	%fd167, [%rd44+72];
	fma.rn.f64 	%fd168, %fd166, %fd167, %fd165;
	ld.global.f64 	%fd169, [%rd42+80];
	ld.global.f64 	%fd170, [%rd44+80];
	fma.rn.f64 	%fd171, %fd169, %fd170, %fd168;
	ld.global.f64 	%fd172, [%rd42+88];
	ld.global.f64 	%fd173, [%rd44+88];
	fma.rn.f64 	%fd174, %fd172, %fd173, %fd171;
	ld.global.f64 	%fd175, [%rd42+96];
	ld.global.f64 	%fd176, [%rd44+96];
	fma.rn.f64 	%fd177, %fd175, %fd176, %fd174;
	ld.global.f64 	%fd178, [%rd42+104];
	ld.global.f64 	%fd179, [%rd44+104];
	fma.rn.f64 	%fd180, %fd178, %fd179, %fd177;
	ld.global.f64 	%fd181, [%rd42+112];
	ld.global.f64 	%fd182, [%rd44+112];
	fma.rn.f64 	%fd183, %fd181, %fd182, %fd180;
	ld.global.f64 	%fd184, [%rd42+120];
	ld.global.f64 	%fd185, [%rd44+120];
	fma.rn.f64 	%fd441, %fd184, %fd185, %fd183;
	add.s32 	%r249, %r249, 16;
	setp.eq.s32 	%p17, %r249, %r6;
	mov.u32 	%r251, %r6;
	@%p17 bra 	$L__BB0_6;
	bra.uni 	$L__BB0_5;
$L__BB0_6:
	setp.eq.s32 	%p18, %r2, 0;
	@%p18 bra 	$L__BB0_16;
	setp.lt.u32 	%p19, %r3, 7;
	@%p19 bra 	$L__BB0_9;
	add.s32 	%r160, %r251, %r1;
	mul.wide.s32 	%rd45, %r160, 8;
	add.s64 	%rd46, %rd2, %rd45;
	ld.global.f64 	%fd187, [%rd46];
	add.s32 	%r161, %r251, %r9;
	mul.wide.u32 	%rd47, %r161, 8;
	add.s64 	%rd48, %rd1, %rd47;
	ld.global.f64 	%fd188, [%rd48];
	fma.rn.f64 	%fd189, %fd187, %fd188, %fd441;
	ld.global.f64 	%fd190, [%rd46+8];
	cvt.u64.u32 	%rd49, %r9;
	cvt.u64.u32 	%rd50, %r251;
	add.s64 	%rd51, %rd50, %rd49;
	shl.b64 	%rd52, %rd51, 3;
	add.s64 	%rd53, %rd1, %rd52;
	ld.global.f64 	%fd191, [%rd53+8];
	fma.rn.f64 	%fd192, %fd190, %fd191, %fd189;
	ld.global.f64 	%fd193, [%rd46+16];
	ld.global.f64 	%fd194, [%rd53+16];
	fma.rn.f64 	%fd195, %fd193, %fd194, %fd192;
	ld.global.f64 	%fd196, [%rd46+24];
	ld.global.f64 	%fd197, [%rd53+24];
	fma.rn.f64 	%fd198, %fd196, %fd197, %fd195;
	ld.global.f64 	%fd199, [%rd46+32];
	ld.global.f64 	%fd200, [%rd53+32];
	fma.rn.f64 	%fd201, %fd199, %fd200, %fd198;
	ld.global.f64 	%fd202, [%rd46+40];
	ld.global.f64 	%fd203, [%rd53+40];
	fma.rn.f64 	%fd204, %fd202, %fd203, %fd201;
	ld.global.f64 	%fd205, [%rd46+48];
	ld.global.f64 	%fd206, [%rd53+48];
	fma.rn.f64 	%fd207, %fd205, %fd206, %fd204;
	ld.global.f64 	%fd208, [%rd46+56];
	ld.global.f64 	%fd209, [%rd53+56];
	fma.rn.f64 	%fd441, %fd208, %fd209, %fd207;
	add.s32 	%r251, %r251, 8;
$L__BB0_9:
	setp.eq.s32 	%p20, %r4, 0;
	@%p20 bra 	$L__BB0_16;
	setp.lt.u32 	%p21, %r5, 3;
	@%p21 bra 	$L__BB0_12;
	add.s32 	%r162, %r251, %r1;
	mul.wide.s32 	%rd54, %r162, 8;
	add.s64 	%rd55, %rd2, %rd54;
	ld.global.f64 	%fd211, [%rd55];
	add.s32 	%r163, %r251, %r9;
	mul.wide.u32 	%rd56, %r163, 8;
	add.s64 	%rd57, %rd1, %rd56;
	ld.global.f64 	%fd212, [%rd57];
	fma.rn.f64 	%fd213, %fd211, %fd212, %fd441;
	ld.global.f64 	%fd214, [%rd55+8];
	cvt.u64.u32 	%rd58, %r9;
	cvt.u64.u32 	%rd59, %r251;
	add.s64 	%rd60, %rd59, %rd58;
	shl.b64 	%rd61, %rd60, 3;
	add.s64 	%rd62, %rd1, %rd61;
	ld.global.f64 	%fd215, [%rd62+8];
	fma.rn.f64 	%fd216, %fd214, %fd215, %fd213;
	ld.global.f64 	%fd217, [%rd55+16];
	ld.global.f64 	%fd218, [%rd62+16];
	fma.rn.f64 	%fd219, %fd217, %fd218, %fd216;
	ld.global.f64 	%fd220, [%rd55+24];
	ld.global.f64 	%fd221, [%rd62+24];
	fma.rn.f64 	%fd441, %fd220, %fd221, %fd219;
	add.s32 	%r251, %r251, 4;
$L__BB0_12:
	setp.eq.s32 	%p22, %r7, 0;
	@%p22 bra 	$L__BB0_16;
	setp.eq.s32 	%p23, %r7, 1;
	add.s32 	%r164, %r251, %r1;
	mul.wide.s32 	%rd63, %r164, 8;
	add.s64 	%rd8, %rd2, %rd63;
	ld.global.f64 	%fd222, [%rd8];
	add.s32 	%r165, %r251, %r9;
	mul.wide.u32 	%rd64, %r165, 8;
	add.s64 	%rd65, %rd1, %rd64;
	ld.global.f64 	%fd223, [%rd65];
	fma.rn.f64 	%fd441, %fd222, %fd223, %fd441;
	@%p23 bra 	$L__BB0_16;
	setp.eq.s32 	%p24, %r7, 2;
	ld.global.f64 	%fd224, [%rd8+8];
	cvt.u64.u32 	%rd66, %r9;
	cvt.u64.u32 	%rd67, %r251;
	add.s64 	%rd68, %rd67, %rd66;
	shl.b64 	%rd69, %rd68, 3;
	add.s64 	%rd9, %rd1, %rd69;
	ld.global.f64 	%fd225, [%rd9+8];
	fma.rn.f64 	%fd441, %fd224, %fd225, %fd441;
	@%p24 bra 	$L__BB0_16;
	ld.global.f64 	%fd226, [%rd8+16];
	ld.global.f64 	%fd227, [%rd9+16];
	fma.rn.f64 	%fd441, %fd226, %fd227, %fd441;
$L__BB0_16:
	neg.f64 	%fd228, %fd441;
	fma.rn.f64 	%fd229, %fd441, 0dBFF71547652B82FE, 0d4338000000000000;
	{
	.reg .b32 %temp; 
	mov.b64 	{%r18, %temp}, %fd229;
	}
	mov.f64 	%fd230, 0dC338000000000000;
	add.rn.f64 	%fd231, %fd229, %fd230;
	fma.rn.f64 	%fd232, %fd231, 0dBFE62E42FEFA39EF, %fd228;
	fma.rn.f64 	%fd233, %fd231, 0dBC7ABC9E3B39803F, %fd232;
	fma.rn.f64 	%fd234, %fd233, 0d3E5ADE1569CE2BDF, 0d3E928AF3FCA213EA;
	fma.rn.f64 	%fd235, %fd234, %fd233, 0d3EC71DEE62401315;
	fma.rn.f64 	%fd236, %fd235, %fd233, 0d3EFA01997C89EB71;
	fma.rn.f64 	%fd237, %fd236, %fd233, 0d3F2A01A014761F65;
	fma.rn.f64 	%fd238, %fd237, %fd233, 0d3F56C16C1852B7AF;
	fma.rn.f64 	%fd239, %fd238, %fd233, 0d3F81111111122322;
	fma.rn.f64 	%fd240, %fd239, %fd233, 0d3FA55555555502A1;
	fma.rn.f64 	%fd241, %fd240, %fd233, 0d3FC5555555555511;
	fma.rn.f64 	%fd242, %fd241, %fd233, 0d3FE000000000000B;
	fma.rn.f64 	%fd243, %fd242, %fd233, 0d3FF0000000000000;
	fma.rn.f64 	%fd244, %fd243, %fd233, 0d3FF0000000000000;
	{
	.reg .b32 %temp; 
	mov.b64 	{%r19, %temp}, %fd244;
	}
	{
	.reg .b32 %temp; 
	mov.b64 	{%temp, %r20}, %fd244;
	}
	shl.b32 	%r166, %r18, 20;
	add.s32 	%r167, %r166, %r20;
	mov.b64 	%fd434, {%r19, %r167};
	{
	.reg .b32 %temp; 
	mov.b64 	{%temp, %r168}, %fd228;
	}
	mov.b32 	%f12, %r168;
	abs.f32 	%f1, %f12;
	setp.lt.f32 	%p25, %f1, 0f4086232B;
	@%p25 bra 	$L__BB0_19;
	setp.gt.f64 	%p26, %fd441, 0d0000000000000000;
	mov.f64 	%fd245, 0d7FF0000000000000;
	sub.f64 	%fd246, %fd245, %fd441;
	selp.f64 	%fd434, 0d0000000000000000, %fd246, %p26;
	setp.geu.f32 	%p27, %f1, 0f40874800;
	@%p27 bra 	$L__BB0_19;
	shr.u32 	%r169, %r18, 31;
	add.s32 	%r170, %r18, %r169;
	shr.s32 	%r171, %r170, 1;
	shl.b32 	%r172, %r171, 20;
	add.s32 	%r173, %r20, %r172;
	mov.b64 	%fd247, {%r19, %r173};
	sub.s32 	%r174, %r18, %r171;
	shl.b32 	%r175, %r174, 20;
	add.s32 	%r176, %r175, 1072693248;
	mov.b32 	%r177, 0;
	mov.b64 	%fd248, {%r177, %r176};
	mul.f64 	%fd434, %fd248, %fd247;
$L__BB0_19:
	add.f64 	%fd249, %fd434, 0d3FF0000000000000;
	rcp.rn.f64 	%fd250, %fd249;
	add.s64 	%rd71, %rd5, %rd39;
	st.global.f64 	[%rd71], %fd250;
	add.s32 	%r248, %r248, 1;
	setp.eq.s32 	%p28, %r248, %r113;
	@%p28 bra 	$L__BB0_35;
	bra.uni 	$L__BB0_3;
$L__BB0_20:
	setp.eq.s32 	%p3, %r113, 1;
	mov.b64 	%rd150, 0;
	@%p3 bra 	$L__BB0_30;
	and.b32  	%r21, %r113, 2147483646;
	mov.b32 	%r273, 0;
$L__BB0_22:
	mul.wide.u32 	%rd33, %r273, 8;
	add.s64 	%rd19, %rd3, %rd33;
	ld.global.f64 	%fd44, [%rd19];
	neg.f64 	%fd69, %fd44;
	fma.rn.f64 	%fd70, %fd44, 0dBFF71547652B82FE, 0d4338000000000000;
	{
	.reg .b32 %temp; 
	mov.b64 	{%r95, %temp}, %fd70;
	}
	mov.f64 	%fd71, 0dC338000000000000;
	add.rn.f64 	%fd72, %fd70, %fd71;
	fma.rn.f64 	%fd73, %fd72, 0dBFE62E42FEFA39EF, %fd69;
	fma.rn.f64 	%fd74, %fd72, 0dBC7ABC9E3B39803F, %fd73;
	fma.rn.f64 	%fd75, %fd74, 0d3E5ADE1569CE2BDF, 0d3E928AF3FCA213EA;
	fma.rn.f64 	%fd76, %fd75, %fd74, 0d3EC71DEE62401315;
	fma.rn.f64 	%fd77, %fd76, %fd74, 0d3EFA01997C89EB71;
	fma.rn.f64 	%fd78, %fd77, %fd74, 0d3F2A01A014761F65;
	fma.rn.f64 	%fd79, %fd78, %fd74, 0d3F56C16C1852B7AF;
	fma.rn.f64 	%fd80, %fd79, %fd74, 0d3F81111111122322;
	fma.rn.f64 	%fd81, %fd80, %fd74, 0d3FA55555555502A1;
	fma.rn.f64 	%fd82, %fd81, %fd74, 0d3FC5555555555511;
	fma.rn.f64 	%fd83, %fd82, %fd74, 0d3FE000000000000B;
	fma.rn.f64 	%fd84, %fd83, %fd74, 0d3FF0000000000000;
	fma.rn.f64 	%fd85, %fd84, %fd74, 0d3FF0000000000000;
	{
	.reg .b32 %temp; 
	mov.b64 	{%r96, %temp}, %fd85;
	}
	{
	.reg .b32 %temp; 
	mov.b64 	{%temp, %r97}, %fd85;
	}
	shl.b32 	%r118, %r95, 20;
	add.s32 	%r119, %r118, %r97;
	mov.b64 	%fd452, {%r96, %r119};
	{
	.reg .b32 %temp; 
	mov.b64 	{%temp, %r120}, %fd69;
	}
	mov.b32 	%f9, %r120;
	abs.f32 	%f4, %f9;
	setp.lt.f32 	%p4, %f4, 0f4086232B;
	@%p4 bra 	$L__BB0_25;
	setp.gt.f64 	%p5, %fd44, 0d0000000000000000;
	mov.f64 	%fd86, 0d7FF0000000000000;
	sub.f64 	%fd87, %fd86, %fd44;
	selp.f64 	%fd452, 0d0000000000000000, %fd87, %p5;
	setp.geu.f32 	%p6, %f4, 0f40874800;
	@%p6 bra 	$L__BB0_25;
	shr.u32 	%r121, %r95, 31;
	add.s32 	%r122, %r95, %r121;
	shr.s32 	%r123, %r122, 1;
	shl.b32 	%r124, %r123, 20;
	add.s32 	%r125, %r97, %r124;
	mov.b64 	%fd88, {%r96, %r125};
	sub.s32 	%r126, %r95, %r123;
	shl.b32 	%r127, %r126, 20;
	add.s32 	%r128, %r127, 1072693248;
	mov.b32 	%r129, 0;
	mov.b64 	%fd89, {%r129, %r128};
	mul.f64 	%fd452, %fd89, %fd88;
$L__BB0_25:
	add.f64 	%fd90, %fd452, 0d3FF0000000000000;
	rcp.rn.f64 	%fd91, %fd90;
	add.s64 	%rd20, %rd5, %rd33;
	st.global.f64 	[%rd20], %fd91;
	ld.global.f64 	%fd49, [%rd19+8];
	neg.f64 	%fd92, %fd49;
	fma.rn.f64 	%fd93, %fd49, 0dBFF71547652B82FE, 0d4338000000000000;
	{
	.reg .b32 %temp; 
	mov.b64 	{%r98, %temp}, %fd93;
	}
	mov.f64 	%fd94, 0dC338000000000000;
	add.rn.f64 	%fd95, %fd93, %fd94;
	fma.rn.f64 	%fd96, %fd95, 0dBFE62E42FEFA39EF, %fd92;
	fma.rn.f64 	%fd97, %fd95, 0dBC7ABC9E3B39803F, %fd96;
	fma.rn.f64 	%fd98, %fd97, 0d3E5ADE1569CE2BDF, 0d3E928AF3FCA213EA;
	fma.rn.f64 	%fd99, %fd98, %fd97, 0d3EC71DEE62401315;
	fma.rn.f64 	%fd100, %fd99, %fd97, 0d3EFA01997C89EB71;
	fma.rn.f64 	%fd101, %fd100, %fd97, 0d3F2A01A014761F65;
	fma.rn.f64 	%fd102, %fd101, %fd97, 0d3F56C16C1852B7AF;
	fma.rn.f64 	%fd103, %fd102, %fd97, 0d3F81111111122322;
	fma.rn.f64 	%fd104, %fd103, %fd97, 0d3FA55555555502A1;
	fma.rn.f64 	%fd105, %fd104, %fd97, 0d3FC5555555555511;
	fma.rn.f64 	%fd106, %fd105, %fd97, 0d3FE000000000000B;
	fma.rn.f64 	%fd107, %fd106, %fd97, 0d3FF0000000000000;
	fma.rn.f64 	%fd108, %fd107, %fd97, 0d3FF0000000000000;
	{
	.reg .b32 %temp; 
	mov.b64 	{%r99, %temp}, %fd108;
	}
	{
	.reg .b32 %temp; 
	mov.b64 	{%temp, %r100}, %fd108;
	}
	shl.b32 	%r130, %r98, 20;
	add.s32 	%r131, %r130, %r100;
	mov.b64 	%fd453, {%r99, %r131};
	{
	.reg .b32 %temp; 
	mov.b64 	{%temp, %r132}, %fd92;
	}
	mov.b32 	%f10, %r132;
	abs.f32 	%f5, %f10;
	setp.lt.f32 	%p7, %f5, 0f4086232B;
	@%p7 bra 	$L__BB0_28;
	setp.gt.f64 	%p8, %fd49, 0d0000000000000000;
	mov.f64 	%fd109, 0d7FF0000000000000;
	sub.f64 	%fd110, %fd109, %fd49;
	selp.f64 	%fd453, 0d0000000000000000, %fd110, %p8;
	setp.geu.f32 	%p9, %f5, 0f40874800;
	@%p9 bra 	$L__BB0_28;
	shr.u32 	%r133, %r98, 31;
	add.s32 	%r134, %r98, %r133;
	shr.s32 	%r135, %r134, 1;
	shl.b32 	%r136, %r135, 20;
	add.s32 	%r137, %r100, %r136;
	mov.b64 	%fd111, {%r99, %r137};
	sub.s32 	%r138, %r98, %r135;
	shl.b32 	%r139, %r138, 20;
	add.s32 	%r140, %r139, 1072693248;
	mov.b32 	%r141, 0;
	mov.b64 	%fd112, {%r141, %r140};
	mul.f64 	%fd453, %fd112, %fd111;
$L__BB0_28:
	add.f64 	%fd113, %fd453, 0d3FF0000000000000;
	rcp.rn.f64 	%fd114, %fd113;
	st.global.f64 	[%rd20+8], %fd114;
	add.s32 	%r273, %r273, 2;
	setp.eq.s32 	%p10, %r273, %r21;
	@%p10 bra 	$L__BB0_29;
	bra.uni 	$L__BB0_22;
$L__BB0_29:
	cvt.u64.u32 	%rd150, %r21;
$L__BB0_30:
	and.b32  	%r142, %r113, 1;
	setp.eq.b32 	%p11, %r142, 1;
	not.pred 	%p12, %p11;
	@%p12 bra 	$L__BB0_35;
	shl.b64 	%rd35, %rd150, 3;
	add.s64 	%rd36, %rd3, %rd35;
	ld.global.f64 	%fd20, [%rd36];
	neg.f64 	%fd115, %fd20;
	fma.rn.f64 	%fd116, %fd20, 0dBFF71547652B82FE, 0d4338000000000000;
	{
	.reg .b32 %temp; 
	mov.b64 	{%r22, %temp}, %fd116;
	}
	mov.f64 	%fd117, 0dC338000000000000;
	add.rn.f64 	%fd118, %fd116, %fd117;
	fma.rn.f64 	%fd119, %fd118, 0dBFE62E42FEFA39EF, %fd115;
	fma.rn.f64 	%fd120, %fd118, 0dBC7ABC9E3B39803F, %fd119;
	fma.rn.f64 	%fd121, %fd120, 0d3E5ADE1569CE2BDF, 0d3E928AF3FCA213EA;
	fma.rn.f64 	%fd122, %fd121, %fd120, 0d3EC71DEE62401315;
	fma.rn.f64 	%fd123, %fd122, %fd120, 0d3EFA01997C89EB71;
	fma.rn.f64 	%fd124, %fd123, %fd120, 0d3F2A01A014761F65;
	fma.rn.f64 	%fd125, %fd124, %fd120, 0d3F56C16C1852B7AF;
	fma.rn.f64 	%fd126, %fd125, %fd120, 0d3F81111111122322;
	fma.rn.f64 	%fd127, %fd126, %fd120, 0d3FA55555555502A1;
	fma.rn.f64 	%fd128, %fd127, %fd120, 0d3FC5555555555511;
	fma.rn.f64 	%fd129, %fd128, %fd120, 0d3FE000000000000B;
	fma.rn.f64 	%fd130, %fd129, %fd120, 0d3FF0000000000000;
	fma.rn.f64 	%fd131, %fd130, %fd120, 0d3FF0000000000000;
	{
	.reg .b32 %temp; 
	mov.b64 	{%r23, %temp}, %fd131;
	}
	{
	.reg .b32 %temp; 
	mov.b64 	{%temp, %r24}, %fd131;
	}
	shl.b32 	%r143, %r22, 20;
	add.s32 	%r144, %r143, %r24;
	mov.b64 	%fd442, {%r23, %r144};
	{
	.reg .b32 %temp; 
	mov.b64 	{%temp, %r145}, %fd115;
	}
	mov.b32 	%f11, %r145;
	abs.f32 	%f2, %f11;
	setp.lt.f32 	%p13, %f2, 0f4086232B;
	@%p13 bra 	$L__BB0_34;
	setp.gt.f64 	%p14, %fd20, 0d0000000000000000;
	mov.f64 	%fd132, 0d7FF0000000000000;
	sub.f64 	%fd133, %fd132, %fd20;
	selp.f64 	%fd442, 0d0000000000000000, %fd133, %p14;
	setp.geu.f32 	%p15, %f2, 0f40874800;
	@%p15 bra 	$L__BB0_34;
	shr.u32 	%r146, %r22, 31;
	add.s32 	%r147, %r22, %r146;
	shr.s32 	%r148, %r147, 1;
	shl.b32 	%r149, %r148, 20;
	add.s32 	%r150, %r24, %r149;
	mov.b64 	%fd134, {%r23, %r150};
	sub.s32 	%r151, %r22, %r148;
	shl.b32 	%r152, %r151, 20;
	add.s32 	%r153, %r152, 1072693248;
	mov.b32 	%r154, 0;
	mov.b64 	%fd135, {%r154, %r153};
	mul.f64 	%fd442, %fd135, %fd134;
$L__BB0_34:
	add.f64 	%fd136, %fd442, 0d3FF0000000000000;
	rcp.rn.f64 	%fd137, %fd136;
	add.s64 	%rd38, %rd5, %rd35;
	st.global.f64 	[%rd38], %fd137;
$L__BB0_35:
	setp.lt.s32 	%p29, %r115, 1;
	@%p29 bra 	$L__BB0_70;
	setp.lt.s32 	%p30, %r113, 1;
	@%p30 bra 	$L__BB0_55;
	and.b32  	%r25, %r113, 15;
	and.b32  	%r26, %r113, 7;
	and.b32  	%r27, %r113, 2147483632;
	and.b32  	%r28, %r113, 3;
	neg.s32 	%r29, %r27;
	shl.b32 	%r30, %r115, 4;
	mul.lo.s32 	%r31, %r115, 13;
	mul.lo.s32 	%r32, %r115, 14;
	mul.lo.s32 	%r33, %r115, 15;
	mov.b32 	%r253, 0;
	add.s64 	%rd12, %rd5, 64;
	mul.wide.u32 	%rd112, %r30, 8;
$L__BB0_38:
	setp.lt.u32 	%p44, %r113, 16;
	mul.wide.u32 	%rd79, %r253, 8;
	add.s64 	%rd80, %rd7, %rd79;
	ld.global.f64 	%fd451, [%rd80];
	mov.b32 	%r271, 0;
	@%p44 bra 	$L__BB0_41;
	add.s32 	%r268, %r115, %r253;
	shl.b32 	%r218, %r115, 1;
	add.s32 	%r267, %r218, %r253;
	mad.lo.s32 	%r266, %r115, 3, %r253;
	shl.b32 	%r219, %r115, 2;
	add.s32 	%r265, %r219, %r253;
	mad.lo.s32 	%r264, %r115, 5, %r253;
	mad.lo.s32 	%r263, %r115, 6, %r253;
	mad.lo.s32 	%r262, %r115, 7, %r253;
	shl.b32 	%r220, %r115, 3;
	add.s32 	%r261, %r220, %r253;
	mad.lo.s32 	%r260, %r115, 9, %r253;
	mad.lo.s32 	%r259, %r115, 10, %r253;
	mad.lo.s32 	%r258, %r115, 11, %r253;
	mad.lo.s32 	%r257, %r115, 12, %r253;
	add.s32 	%r256, %r31, %r253;
	add.s32 	%r255, %r32, %r253;
	add.s32 	%r254, %r33, %r253;
	add.s64 	%rd152, %rd4, %rd79;
	mov.u64 	%rd151, %rd12;
	mov.u32 	%r269, %r29;
$L__BB0_40:
	.pragma "nounroll";
	ld.global.f64 	%fd321, [%rd151+-64];
	ld.global.f64 	%fd322, [%rd152];
	fma.rn.f64 	%fd323, %fd321, %fd322, %fd451;
	ld.global.f64 	%fd324, [%rd151+-56];
	mul.wide.u32 	%rd82, %r268, 8;
	add.s64 	%rd83, %rd4, %rd82;
	ld.global.f64 	%fd325, [%rd83];
	fma.rn.f64 	%fd326, %fd324, %fd325, %fd323;
	ld.global.f64 	%fd327, [%rd151+-48];
	mul.wide.u32 	%rd84, %r267, 8;
	add.s64 	%rd85, %rd4, %rd84;
	ld.global.f64 	%fd328, [%rd85];
	fma.rn.f64 	%fd329, %fd327, %fd328, %fd326;
	ld.global.f64 	%fd330, [%rd151+-40];
	mul.wide.u32 	%rd86, %r266, 8;
	add.s64 	%rd87, %rd4, %rd86;
	ld.global.f64 	%fd331, [%rd87];
	fma.rn.f64 	%fd332, %fd330, %fd331, %fd329;
	ld.global.f64 	%fd333, [%rd151+-32];
	mul.wide.u32 	%rd88, %r265, 8;
	add.s64 	%rd89, %rd4, %rd88;
	ld.global.f64 	%fd334, [%rd89];
	fma.rn.f64 	%fd335, %fd333, %fd334, %fd332;
	ld.global.f64 	%fd336, [%rd151+-24];
	mul.wide.u32 	%rd90, %r264, 8;
	add.s64 	%rd91, %rd4, %rd90;
	ld.global.f64 	%fd337, [%rd91];
	fma.rn.f64 	%fd338, %fd336, %fd337, %fd335;
	ld.global.f64 	%fd339, [%rd151+-16];
	mul.wide.u32 	%rd92, %r263, 8;
	add.s64 	%rd93, %rd4, %rd92;
	ld.global.f64 	%fd340, [%rd93];
	fma.rn.f64 	%fd341, %fd339, %fd340, %fd338;
	ld.global.f64 	%fd342, [%rd151+-8];
	mul.wide.u32 	%rd94, %r262, 8;
	add.s64 	%rd95, %rd4, %rd94;
	ld.global.f64 	%fd343, [%rd95];
	fma.rn.f64 	%fd344, %fd342, %fd343, %fd341;
	ld.global.f64 	%fd345, [%rd151];
	mul.wide.u32 	%rd96, %r261, 8;
	add.s64 	%rd97, %rd4, %rd96;
	ld.global.f64 	%fd346, [%rd97];
	fma.rn.f64 	%fd347, %fd345, %fd346, %fd344;
	ld.global.f64 	%fd348, [%rd151+8];
	mul.wide.u32 	%rd98, %r260, 8;
	add.s64 	%rd99, %rd4, %rd98;
	ld.global.f64 	%fd349, [%rd99];
	fma.rn.f64 	%fd350, %fd348, %fd349, %fd347;
	ld.global.f64 	%fd351, [%rd151+16];
	mul.wide.u32 	%rd100, %r259, 8;
	add.s64 	%rd101, %rd4, %rd100;
	ld.global.f64 	%fd352, [%rd101];
	fma.rn.f64 	%fd353, %fd351, %fd352, %fd350;
	ld.global.f64 	%fd354, [%rd151+24];
	mul.wide.u32 	%rd102, %r258, 8;
	add.s64 	%rd103, %rd4, %rd102;
	ld.global.f64 	%fd355, [%rd103];
	fma.rn.f64 	%fd356, %fd354, %fd355, %fd353;
	ld.global.f64 	%fd357, [%rd151+32];
	mul.wide.u32 	%rd104, %r257, 8;
	add.s64 	%rd105, %rd4, %rd104;
	ld.global.f64 	%fd358, [%rd105];
	fma.rn.f64 	%fd359, %fd357, %fd358, %fd356;
	ld.global.f64 	%fd360, [%rd151+40];
	mul.wide.u32 	%rd106, %r256, 8;
	add.s64 	%rd107, %rd4, %rd106;
	ld.global.f64 	%fd361, [%rd107];
	fma.rn.f64 	%fd362, %fd360, %fd361, %fd359;
	ld.global.f64 	%fd363, [%rd151+48];
	mul.wide.u32 	%rd108, %r255, 8;
	add.s64 	%rd109, %rd4, %rd108;
	ld.global.f64 	%fd364, [%rd109];
	fma.rn.f64 	%fd365, %fd363, %fd364, %fd362;
	ld.global.f64 	%fd366, [%rd151+56];
	mul.wide.u32 	%rd110, %r254, 8;
	add.s64 	%rd111, %rd4, %rd110;
	ld.global.f64 	%fd367, [%rd111];
	fma.rn.f64 	%fd451, %fd366, %fd367, %fd365;
	add.s32 	%r269, %r269, 16;
	add.s32 	%r268, %r268, %r30;
	add.s32 	%r267, %r267, %r30;
	add.s32 	%r266, %r266, %r30;
	add.s32 	%r265, %r265, %r30;
	add.s32 	%r264, %r264, %r30;
	add.s32 	%r263, %r263, %r30;
	add.s32 	%r262, %r262, %r30;
	add.s32 	%r261, %r261, %r30;
	add.s32 	%r260, %r260, %r30;
	add.s32 	%r259, %r259, %r30;
	add.s32 	%r258, %r258, %r30;
	add.s32 	%r257, %r257, %r30;
	add.s32 	%r256, %r256, %r30;
	add.s32 	%r255, %r255, %r30;
	add.s32 	%r254, %r254, %r30;
	add.s64 	%rd152, %rd152, %rd112;
	add.s64 	%rd151, %rd151, 128;
	setp.eq.s32 	%p45, %r269, 0;
	mov.u32 	%r271, %r27;
	@%p45 bra 	$L__BB0_41;
	bra.uni 	$L__BB0_40;
$L__BB0_41:
	setp.eq.s32 	%p46, %r25, 0;
	@%p46 bra 	$L__BB0_51;
	add.s32 	%r221, %r25, -1;
	setp.lt.u32 	%p47, %r221, 7;
	@%p47 bra 	$L__BB0_44;
	mul.wide.u32 	%rd113, %r271, 8;
	add.s64 	%rd114, %rd5, %rd113;
	ld.global.f64 	%fd369, [%rd114];
	mad.lo.s32 	%r222, %r271, %r115, %r253;
	mul.wide.u32 	%rd115, %r222, 8;
	add.s64 	%rd116, %rd4, %rd115;
	ld.global.f64 	%fd370, [%rd116];
	fma.rn.f64 	%fd371, %fd369, %fd370, %fd451;
	ld.global.f64 	%fd372, [%rd114+8];
	add.s32 	%r223, %r222, %r115;
	mul.wide.u32 	%rd117, %r223, 8;
	add.s64 	%rd118, %rd4, %rd117;
	ld.global.f64 	%fd373, [%rd118];
	fma.rn.f64 	%fd374, %fd372, %fd373, %fd371;
	ld.global.f64 	%fd375, [%rd114+16];
	add.s32 	%r224, %r223, %r115;
	mul.wide.u32 	%rd119, %r224, 8;
	add.s64 	%rd120, %rd4, %rd119;
	ld.global.f64 	%fd376, [%rd120];
	fma.rn.f64 	%fd377, %fd375, %fd376, %fd374;
	ld.global.f64 	%fd378, [%rd114+24];
	add.s32 	%r225, %r224, %r115;
	mul.wide.u32 	%rd121, %r225, 8;
	add.s64 	%rd122, %rd4, %rd121;
	ld.global.f64 	%fd379, [%rd122];
	fma.rn.f64 	%fd380, %fd378, %fd379, %fd377;
	ld.global.f64 	%fd381, [%rd114+32];
	add.s32 	%r226, %r225, %r115;
	mul.wide.u32 	%rd123, %r226, 8;
	add.s64 	%rd124, %rd4, %rd123;
	ld.global.f64 	%fd382, [%rd124];
	fma.rn.f64 	%fd383, %fd381, %fd382, %fd380;
	ld.global.f64 	%fd384, [%rd114+40];
	add.s32 	%r227, %r226, %r115;
	mul.wide.u32 	%rd125, %r227, 8;
	add.s64 	%rd126, %rd4, %rd125;
	ld.global.f64 	%fd385, [%rd126];
	fma.rn.f64 	%fd386, %fd384, %fd385, %fd383;
	ld.global.f64 	%fd387, [%rd114+48];
	add.s32 	%r228, %r227, %r115;
	mul.wide.u32 	%rd127, %r228, 8;
	add.s64 	%rd128, %rd4, %rd127;
	ld.global.f64 	%fd388, [%rd128];
	fma.rn.f64 	%fd389, %fd387, %fd388, %fd386;
	ld.global.f64 	%fd390, [%rd114+56];
	add.s32 	%r229, %r228, %r115;
	mul.wide.u32 	%rd129, %r229, 8;
	add.s64 	%rd130, %rd4, %rd129;
	ld.global.f64 	%fd391, [%rd130];
	fma.rn.f64 	%fd451, %fd390, %fd391, %fd389;
	add.s32 	%r271, %r271, 8;
$L__BB0_44:
	setp.eq.s32 	%p48, %r26, 0;
	@%p48 bra 	$L__BB0_51;
	add.s32 	%r230, %r26, -1;
	setp.lt.u32 	%p49, %r230, 3;
	@%p49 bra 	$L__BB0_47;
	mul.wide.u32 	%rd131, %r271, 8;
	add.s64 	%rd132, %rd5, %rd131;
	ld.global.f64 	%fd393, [%rd132];
	mad.lo.s32 	%r231, %r271, %r115, %r253;
	mul.wide.u32 	%rd133, %r231, 8;
	add.s64 	%rd134, %rd4, %rd133;
	ld.global.f64 	%fd394, [%rd134];
	fma.rn.f64 	%fd395, %fd393, %fd394, %fd451;
	ld.global.f64 	%fd396, [%rd132+8];
	add.s32 	%r232, %r231, %r115;
	mul.wide.u32 	%rd135, %r232, 8;
	add.s64 	%rd136, %rd4, %rd135;
	ld.global.f64 	%fd397, [%rd136];
	fma.rn.f64 	%fd398, %fd396, %fd397, %fd395;
	ld.global.f64 	%fd399, [%rd132+16];
	add.s32 	%r233, %r232, %r115;
	mul.wide.u32 	%rd137, %r233, 8;
	add.s64 	%rd138, %rd4, %rd137;
	ld.global.f64 	%fd400, [%rd138];
	fma.rn.f64 	%fd401, %fd399, %fd400, %fd398;
	ld.global.f64 	%fd402, [%rd132+24];
	add.s32 	%r234, %r233, %r115;
	mul.wide.u32 	%rd139, %r234, 8;
	add.s64 	%rd140, %rd4, %rd139;
	ld.global.f64 	%fd403, [%rd140];
	fma.rn.f64 	%fd451, %fd402, %fd403, %fd401;
	add.s32 	%r271, %r271, 4;
$L__BB0_47:
	setp.eq.s32 	%p50, %r28, 0;
	@%p50 bra 	$L__BB0_51;
	setp.eq.s32 	%p51, %r28, 1;
	mul.wide.u32 	%rd141, %r271, 8;
	add.s64 	%rd18, %rd5, %rd141;
	ld.global.f64 	%fd404, [%rd18];
	mad.lo.s32 	%r88, %r271, %r115, %r253;
	mul.wide.u32 	%rd142, %r88, 8;
	add.s64 	%rd143, %rd4, %rd142;
	ld.global.f64 	%fd405, [%rd143];
	fma.rn.f64 	%fd451, %fd404, %fd405, %fd451;
	@%p51 bra 	$L__BB0_51;
	setp.eq.s32 	%p52, %r28, 2;
	ld.global.f64 	%fd406, [%rd18+8];
	add.s32 	%r89, %r88, %r115;
	mul.wide.u32 	%rd144, %r89, 8;
	add.s64 	%rd145, %rd4, %rd144;
	ld.global.f64 	%fd407, [%rd145];
	fma.rn.f64 	%fd451, %fd406, %fd407, %fd451;
	@%p52 bra 	$L__BB0_51;
	ld.global.f64 	%fd408, [%rd18+16];
	add.s32 	%r235, %r89, %r115;
	mul.wide.u32 	%rd146, %r235, 8;
	add.s64 	%rd147, %rd4, %rd146;
	ld.global.f64 	%fd409, [%rd147];
	fma.rn.f64 	%fd451, %fd408, %fd409, %fd451;
$L__BB0_51:
	neg.f64 	%fd410, %fd451;
	fma.rn.f64 	%fd411, %fd451, 0dBFF71547652B82FE, 0d4338000000000000;
	{
	.reg .b32 %temp; 
	mov.b64 	{%r90, %temp}, %fd411;
	}
	mov.f64 	%fd412, 0dC338000000000000;
	add.rn.f64 	%fd413, %fd411, %fd412;
	fma.rn.f64 	%fd414, %fd413, 0dBFE62E42FEFA39EF, %fd410;
	fma.rn.f64 	%fd415, %fd413, 0dBC7ABC9E3B39803F, %fd414;
	fma.rn.f64 	%fd416, %fd415, 0d3E5ADE1569CE2BDF, 0d3E928AF3FCA213EA;
	fma.rn.f64 	%fd417, %fd416, %fd415, 0d3EC71DEE62401315;
	fma.rn.f64 	%fd418, %fd417, %fd415, 0d3EFA01997C89EB71;
	fma.rn.f64 	%fd419, %fd418, %fd415, 0d3F2A01A014761F65;
	fma.rn.f64 	%fd420, %fd419, %fd415, 0d3F56C16C1852B7AF;
	fma.rn.f64 	%fd421, %fd420, %fd415, 0d3F81111111122322;
	fma.rn.f64 	%fd422, %fd421, %fd415, 0d3FA55555555502A1;
	fma.rn.f64 	%fd423, %fd422, %fd415, 0d3FC5555555555511;
	fma.rn.f64 	%fd424, %fd423, %fd415, 0d3FE000000000000B;
	fma.rn.f64 	%fd425, %fd424, %fd415, 0d3FF0000000000000;
	fma.rn.f64 	%fd426, %fd425, %fd415, 0d3FF0000000000000;
	{
	.reg .b32 %temp; 
	mov.b64 	{%r91, %temp}, %fd426;
	}
	{
	.reg .b32 %temp; 
	mov.b64 	{%temp, %r92}, %fd426;
	}
	shl.b32 	%r236, %r90, 20;
	add.s32 	%r237, %r236, %r92;
	mov.b64 	%fd444, {%r91, %r237};
	{
	.reg .b32 %temp; 
	mov.b64 	{%temp, %r238}, %fd410;
	}
	mov.b32 	%f16, %r238;
	abs.f32 	%f3, %f16;
	setp.lt.f32 	%p53, %f3, 0f4086232B;
	@%p53 bra 	$L__BB0_54;
	setp.gt.f64 	%p54, %fd451, 0d0000000000000000;
	mov.f64 	%fd427, 0d7FF0000000000000;
	sub.f64 	%fd428, %fd427, %fd451;
	selp.f64 	%fd444, 0d0000000000000000, %fd428, %p54;
	setp.geu.f32 	%p55, %f3, 0f40874800;
	@%p55 bra 	$L__BB0_54;
	shr.u32 	%r239, %r90, 31;
	add.s32 	%r240, %r90, %r239;
	shr.s32 	%r241, %r240, 1;
	shl.b32 	%r242, %r241, 20;
	add.s32 	%r243, %r92, %r242;
	mov.b64 	%fd429, {%r91, %r243};
	sub.s32 	%r244, %r90, %r241;
	shl.b32 	%r245, %r244, 20;
	add.s32 	%r246, %r245, 1072693248;
	mov.b32 	%r247, 0;
	mov.b64 	%fd430, {%r247, %r246};
	mul.f64 	%fd444, %fd430, %fd429;
$L__BB0_54:
	add.f64 	%fd431, %fd444, 0d3FF0000000000000;
	rcp.rn.f64 	%fd432, %fd431;
	mul.wide.u32 	%rd148, %r253, 8;
	add.s64 	%rd149, %rd6, %rd148;
	st.global.f64 	[%rd149], %fd432;
	add.s32 	%r253, %r253, 1;
	setp.eq.s32 	%p56, %r253, %r115;
	@%p56 bra 	$L__BB0_70;
	bra.uni 	$L__BB0_38;
$L__BB0_55:
	setp.eq.s32 	%p31, %r115, 1;
	mov.b64 	%rd153, 0;
	@%p31 bra 	$L__BB0_65;
	and.b32  	%r93, %r115, 2147483646;
	mov.b32 	%r274, 0;
$L__BB0_57:
	mul.wide.u32 	%rd73, %r274, 8;
	add.s64 	%rd21, %rd7, %rd73;
	ld.global.f64 	%fd54, [%rd21];
	neg.f64 	%fd251, %fd54;
	fma.rn.f64 	%fd252, %fd54, 0dBFF71547652B82FE, 0d4338000000000000;
	{
	.reg .b32 %temp; 
	mov.b64 	{%r103, %temp}, %fd252;
	}
	mov.f64 	%fd253, 0dC338000000000000;
	add.rn.f64 	%fd254, %fd252, %fd253;
	fma.rn.f64 	%fd255, %fd254, 0dBFE62E42FEFA39EF, %fd251;
	fma.rn.f64 	%fd256, %fd254, 0dBC7ABC9E3B39803F, %fd255;
	fma.rn.f64 	%fd257, %fd256, 0d3E5ADE1569CE2BDF, 0d3E928AF3FCA213EA;
	fma.rn.f64 	%fd258, %fd257, %fd256, 0d3EC71DEE62401315;
	fma.rn.f64 	%fd259, %fd258, %fd256, 0d3EFA01997C89EB71;
	fma.rn.f64 	%fd260, %fd259, %fd256, 0d3F2A01A014761F65;
	fma.rn.f64 	%fd261, %fd260, %fd256, 0d3F56C16C1852B7AF;
	fma.rn.f64 	%fd262, %fd261, %fd256, 0d3F81111111122322;
	fma.rn.f64 	%fd263, %fd262, %fd256, 0d3FA55555555502A1;
	fma.rn.f64 	%fd264, %fd263, %fd256, 0d3FC5555555555511;
	fma.rn.f64 	%fd265, %fd264, %fd256, 0d3FE000000000000B;
	fma.rn.f64 	%fd266, %fd265, %fd256, 0d3FF0000000000000;
	fma.rn.f64 	%fd267, %fd266, %fd256, 0d3FF0000000000000;
	{
	.reg .b32 %temp; 
	mov.b64 	{%r104, %temp}, %fd267;
	}
	{
	.reg .b32 %temp; 
	mov.b64 	{%temp, %r105}, %fd267;
	}
	shl.b32 	%r179, %r103, 20;
	add.s32 	%r180, %r179, %r105;
	mov.b64 	%fd454, {%r104, %r180};
	{
	.reg .b32 %temp; 
	mov.b64 	{%temp, %r181}, %fd251;
	}
	mov.b32 	%f13, %r181;
	abs.f32 	%f6, %f13;
	setp.lt.f32 	%p32, %f6, 0f4086232B;
	@%p32 bra 	$L__BB0_60;
	setp.gt.f64 	%p33, %fd54, 0d0000000000000000;
	mov.f64 	%fd268, 0d7FF0000000000000;
	sub.f64 	%fd269, %fd268, %fd54;
	selp.f64 	%fd454, 0d0000000000000000, %fd269, %p33;
	setp.geu.f32 	%p34, %f6, 0f40874800;
	@%p34 bra 	$L__BB0_60;
	shr.u32 	%r182, %r103, 31;
	add.s32 	%r183, %r103, %r182;
	shr.s32 	%r184, %r183, 1;
	shl.b32 	%r185, %r184, 20;
	add.s32 	%r186, %r105, %r185;
	mov.b64 	%fd270, {%r104, %r186};
	sub.s32 	%r187, %r103, %r184;
	shl.b32 	%r188, %r187, 20;
	add.s32 	%r189, %r188, 1072693248;
	mov.b32 	%r190, 0;
	mov.b64 	%fd271, {%r190, %r189};
	mul.f64 	%fd454, %fd271, %fd270;
$L__BB0_60:
	add.f64 	%fd272, %fd454, 0d3FF0000000000000;
	rcp.rn.f64 	%fd273, %fd272;
	add.s64 	%rd22, %rd6, %rd73;
	st.global.f64 	[%rd22], %fd273;
	ld.global.f64 	%fd59, [%rd21+8];
	neg.f64 	%fd274, %fd59;
	fma.rn.f64 	%fd275, %fd59, 0dBFF71547652B82FE, 0d4338000000000000;
	{
	.reg .b32 %temp; 
	mov.b64 	{%r106, %temp}, %fd275;
	}
	mov.f64 	%fd276, 0dC338000000000000;
	add.rn.f64 	%fd277, %fd275, %fd276;
	fma.rn.f64 	%fd278, %fd277, 0dBFE62E42FEFA39EF, %fd274;
	fma.rn.f64 	%fd279, %fd277, 0dBC7ABC9E3B39803F, %fd278;
	fma.rn.f64 	%fd280, %fd279, 0d3E5ADE1569CE2BDF, 0d3E928AF3FCA213EA;
	fma.rn.f64 	%fd281, %fd280, %fd279, 0d3EC71DEE62401315;
	fma.rn.f64 	%fd282, %fd281, %fd279, 0d3EFA01997C89EB71;
	fma.rn.f64 	%fd283, %fd282, %fd279, 0d3F2A01A014761F65;
	fma.rn.f64 	%fd284, %fd283, %fd279, 0d3F56C16C1852B7AF;
	fma.rn.f64 	%fd285, %fd284, %fd279, 0d3F81111111122322;
	fma.rn.f64 	%fd286, %fd285, %fd279, 0d3FA55555555502A1;
	fma.rn.f64 	%fd287, %fd286, %fd279, 0d3FC5555555555511;
	fma.rn.f64 	%fd288, %fd287, %fd279, 0d3FE000000000000B;
	fma.rn.f64 	%fd289, %fd288, %fd279, 0d3FF0000000000000;
	fma.rn.f64 	%fd290, %fd289, %fd279, 0d3FF0000000000000;
	{
	.reg .b32 %temp; 
	mov.b64 	{%r107, %temp}, %fd290;
	}
	{
	.reg .b32 %temp; 
	mov.b64 	{%temp, %r108}, %fd290;
	}
	shl.b32 	%r191, %r106, 20;
	add.s32 	%r192, %r191, %r108;
	mov.b64 	%fd455, {%r107, %r192};
	{
	.reg .b32 %temp; 
	mov.b64 	{%temp, %r193}, %fd274;
	}
	mov.b32 	%f14, %r193;
	abs.f32 	%f7, %f14;
	setp.lt.f32 	%p35, %f7, 0f4086232B;
	@%p35 bra 	$L__BB0_63;
	setp.gt.f64 	%p36, %fd59, 0d0000000000000000;
	mov.f64 	%fd291, 0d7FF0000000000000;
	sub.f64 	%fd292, %fd291, %fd59;
	selp.f64 	%fd455, 0d0000000000000000, %fd292, %p36;
	setp.geu.f32 	%p37, %f7, 0f40874800;
	@%p37 bra 	$L__BB0_63;
	shr.u32 	%r194, %r106, 31;
	add.s32 	%r195, %r106, %r194;
	shr.s32 	%r196, %r195, 1;
	shl.b32 	%r197, %r196, 20;
	add.s32 	%r198, %r108, %r197;
	mov.b64 	%fd293, {%r107, %r198};
	sub.s32 	%r199, %r106, %r196;
	shl.b32 	%r200, %r199, 20;
	add.s32 	%r201, %r200, 1072693248;
	mov.b32 	%r202, 0;
	mov.b64 	%fd294, {%r202, %r201};
	mul.f64 	%fd455, %fd294, %fd293;
$L__BB0_63:
	add.f64 	%fd295, %fd455, 0d3FF0000000000000;
	rcp.rn.f64 	%fd296, %fd295;
	st.global.f64 	[%rd22+8], %fd296;
	add.s32 	%r274, %r274, 2;
	setp.ne.s32 	%p38, %r274, %r93;
	@%p38 bra 	$L__BB0_57;
	cvt.u64.u32 	%rd153, %r93;
$L__BB0_65:
	and.b32  	%r203, %r115, 1;
	setp.eq.b32 	%p39, %r203, 1;
	not.pred 	%p40, %p39;
	@%p40 bra 	$L__BB0_70;
	shl.b64 	%rd75, %rd153, 3;
	add.s64 	%rd76, %rd7, %rd75;
	ld.global.f64 	%fd64, [%rd76];
	neg.f64 	%fd297, %fd64;
	fma.rn.f64 	%fd298, %fd64, 0dBFF71547652B82FE, 0d4338000000000000;
	{
	.reg .b32 %temp; 
	mov.b64 	{%r110, %temp}, %fd298;
	}
	mov.f64 	%fd299, 0dC338000000000000;
	add.rn.f64 	%fd300, %fd298, %fd299;
	fma.rn.f64 	%fd301, %fd300, 0dBFE62E42FEFA39EF, %fd297;
	fma.rn.f64 	%fd302, %fd300, 0dBC7ABC9E3B39803F, %fd301;
	fma.rn.f64 	%fd303, %fd302, 0d3E5ADE1569CE2BDF, 0d3E928AF3FCA213EA;
	fma.rn.f64 	%fd304, %fd303, %fd302, 0d3EC71DEE62401315;
	fma.rn.f64 	%fd305, %fd304, %fd302, 0d3EFA01997C89EB71;
	fma.rn.f64 	%fd306, %fd305, %fd302, 0d3F2A01A014761F65;
	fma.rn.f64 	%fd307, %fd306, %fd302, 0d3F56C16C1852B7AF;
	fma.rn.f64 	%fd308, %fd307, %fd302, 0d3F81111111122322;
	fma.rn.f64 	%fd309, %fd308, %fd302, 0d3FA55555555502A1;
	fma.rn.f64 	%fd310, %fd309, %fd302, 0d3FC5555555555511;
	fma.rn.f64 	%fd311, %fd310, %fd302, 0d3FE000000000000B;
	fma.rn.f64 	%fd312, %fd311, %fd302, 0d3FF0000000000000;
	fma.rn.f64 	%fd313, %fd312, %fd302, 0d3FF0000000000000;
	{
	.reg .b32 %temp; 
	mov.b64 	{%r111, %temp}, %fd313;
	}
	{
	.reg .b32 %temp; 
	mov.b64 	{%temp, %r112}, %fd313;
	}
	shl.b32 	%r204, %r110, 20;
	add.s32 	%r205, %r204, %r112;
	mov.b64 	%fd456, {%r111, %r205};
	{
	.reg .b32 %temp; 
	mov.b64 	{%temp, %r206}, %fd297;
	}
	mov.b32 	%f15, %r206;
	abs.f32 	%f8, %f15;
	setp.lt.f32 	%p41, %f8, 0f4086232B;
	@%p41 bra 	$L__BB0_69;
	setp.gt.f64 	%p42, %fd64, 0d0000000000000000;
	mov.f64 	%fd314, 0d7FF0000000000000;
	sub.f64 	%fd315, %fd314, %fd64;
	selp.f64 	%fd456, 0d0000000000000000, %fd315, %p42;
	setp.geu.f32 	%p43, %f8, 0f40874800;
	@%p43 bra 	$L__BB0_69;
	shr.u32 	%r207, %r110, 31;
	add.s32 	%r208, %r110, %r207;
	shr.s32 	%r209, %r208, 1;
	shl.b32 	%r210, %r209, 20;
	add.s32 	%r211, %r112, %r210;
	mov.b64 	%fd316, {%r111, %r211};
	sub.s32 	%r212, %r110, %r209;
	shl.b32 	%r213, %r212, 20;
	add.s32 	%r214, %r213, 1072693248;
	mov.b32 	%r215, 0;
	mov.b64 	%fd317, {%r215, %r214};
	mul.f64 	%fd456, %fd317, %fd316;
$L__BB0_69:
	add.f64 	%fd318, %fd456, 0d3FF0000000000000;
	rcp.rn.f64 	%fd319, %fd318;
	add.s64 	%rd78, %rd6, %rd75;
	st.global.f64 	[%rd78], %fd319;
$L__BB0_70:
	ret;

}
	// .globl	_Z13backpropogatePdS_S_S_S_S_S_S_iiiid
.visible .entry _Z13backpropogatePdS_S_S_S_S_S_S_iiiid(
	.param .u64 .ptr .align 1 _Z13backpropogatePdS_S_S_S_S_S_S_iiiid_param_0,
	.param .u64 .ptr .align 1 _Z13backpropogatePdS_S_S_S_S_S_S_iiiid_param_1,
	.param .u64 .ptr .align 1 _Z13backpropogatePdS_S_S_S_S_S_S_iiiid_param_2,
	.param .u64 .ptr .align 1 _Z13backpropogatePdS_S_S_S_S_S_S_iiiid_param_3,
	.param .u64 .ptr .align 1 _Z13backpropogatePdS_S_S_S_S_S_S_iiiid_param_4,
	.param .u64 .ptr .align 1 _Z13backpropogatePdS_S_S_S_S_S_S_iiiid_param_5,
	.param .u64 .ptr .align 1 _Z13backpropogatePdS_S_S_S_S_S_S_iiiid_param_6,
	.param .u64 .ptr .align 1 _Z13backpropogatePdS_S_S_S_S_S_S_iiiid_param_7,
	.param .u32 _Z13backpropogatePdS_S_S_S_S_S_S_iiiid_param_8,
	.param .u32 _Z13backpropogatePdS_S_S_S_S_S_S_iiiid_param_9,
	.param .u32 _Z13backpropogatePdS_S_S_S_S_S_S_iiiid_param_10,
	.param .u32 _Z13backpropogatePdS_S_S_S_S_S_S_iiiid_param_11,
	.param .f64 _Z13backpropogatePdS_S_S_S_S_S_S_iiiid_param_12
)
{
	.local .align 16 .b8 	__local_depot1[32];
	.reg .b64 	%SP;
	.reg .b64 	%SPL;
	.reg .pred 	%p<59>;
	.reg .b32 	%r<181>;
	.reg .b64 	%rd<157>;
	.reg .b64 	%fd<491>;

	mov.u64 	%SPL, __local_depot1;
	ld.param.u64 	%rd11, [_Z13backpropogatePdS_S_S_S_S_S_S_iiiid_param_0];
	ld.param.u64 	%rd12, [_Z13backpropogatePdS_S_S_S_S_S_S_iiiid_param_1];
	ld.param.u64 	%rd13, [_Z13backpropogatePdS_S_S_S_S_S_S_iiiid_param_2];
	ld.param.u64 	%rd9, [_Z13backpropogatePdS_S_S_S_S_S_S_iiiid_param_3];
	ld.param.u64 	%rd14, [_Z13backpropogatePdS_S_S_S_S_S_S_iiiid_param_4];
	ld.param.u64 	%rd10, [_Z13backpropogatePdS_S_S_S_S_S_S_iiiid_param_5];
	ld.param.u64 	%rd15, [_Z13backpropogatePdS_S_S_S_S_S_S_iiiid_param_6];
	ld.param.u64 	%rd16, [_Z13backpropogatePdS_S_S_S_S_S_S_iiiid_param_7];
	ld.param.u32 	%r94, [_Z13backpropogatePdS_S_S_S_S_S_S_iiiid_param_8];
	ld.param.u32 	%r95, [_Z13backpropogatePdS_S_S_S_S_S_S_iiiid_param_9];
	ld.param.u32 	%r96, [_Z13backpropogatePdS_S_S_S_S_S_S_iiiid_param_10];
	ld.param.u32 	%r97, [_Z13backpropogatePdS_S_S_S_S_S_S_iiiid_param_11];
	ld.param.f64 	%fd19, [_Z13backpropogatePdS_S_S_S_S_S_S_iiiid_param_12];
	cvta.to.global.u64 	%rd1, %rd14;
	cvta.to.global.u64 	%rd2, %rd12;
	cvta.to.global.u64 	%rd3, %rd16;
	cvta.to.global.u64 	%rd4, %rd13;
	cvta.to.global.u64 	%rd5, %rd11;
	cvta.to.global.u64 	%rd6, %rd15;
	add.u64 	%rd7, %SPL, 0;
	setp.lt.s32 	%p1, %r96, 1;
	@%p1 bra 	$L__BB1_2;
	cvta.to.global.u64 	%rd18, %rd10;
	cvta.to.global.u64 	%rd19, %rd9;
	add.s32 	%r98, %r96, -1;
	mul.lo.s32 	%r99, %r97, %r96;
	cvt.s64.s32 	%rd20, %r99;
	cvt.u64.u32 	%rd21, %r96;
	add.s64 	%rd22, %rd21, %rd20;
	shl.b64 	%rd23, %rd22, 3;
	add.s64 	%rd24, %rd18, %rd23;
	ld.global.f64 	%fd21, [%rd24+-8];
	mul.wide.u32 	%rd25, %r98, 8;
	add.s64 	%rd26, %rd19, %rd25;
	ld.global.f64 	%fd22, [%rd26];
	sub.f64 	%fd23, %fd21, %fd22;
	mov.f64 	%fd24, 0d3FF0000000000000;
	sub.f64 	%fd25, %fd24, %fd22;
	mul.f64 	%fd26, %fd22, %fd25;
	mul.f64 	%fd482, %fd23, %fd26;
$L__BB1_2:
	setp.lt.s32 	%p2, %r94, 1;
	@%p2 bra 	$L__BB1_31;
	setp.lt.s32 	%p3, %r96, 1;
	@%p3 bra 	$L__BB1_19;
	add.s32 	%r1, %r96, -1;
	and.b32  	%r2, %r96, 15;
	add.s32 	%r3, %r2, -1;
	and.b32  	%r4, %r96, 7;
	add.s32 	%r5, %r4, -1;
	and.b32  	%r6, %r96, 2147483632;
	and.b32  	%r7, %r96, 3;
	mov.b32 	%r146, 0;
$L__BB1_5:
	setp.lt.u32 	%p12, %r1, 15;
	mov.f64 	%fd490, 0d0000000000000000;
	mov.b32 	%r149, 0;
	@%p12 bra 	$L__BB1_8;
	mov.f64 	%fd490, 0d0000000000000000;
	mov.b32 	%r147, 0;
$L__BB1_7:
	.pragma "nounroll";
	add.s32 	%r106, %r147, %r146;
	mul.wide.u32 	%rd39, %r106, 8;
	add.s64 	%rd40, %rd1, %rd39;
	ld.global.f64 	%fd150, [%rd40];
	fma.rn.f64 	%fd151, %fd482, %fd150, %fd490;
	ld.global.f64 	%fd152, [%rd40+8];
	fma.rn.f64 	%fd153, %fd482, %fd152, %fd151;
	ld.global.f64 	%fd154, [%rd40+16];
	fma.rn.f64 	%fd155, %fd482, %fd154, %fd153;
	ld.global.f64 	%fd156, [%rd40+24];
	fma.rn.f64 	%fd157, %fd482, %fd156, %fd155;
	ld.global.f64 	%fd158, [%rd40+32];
	fma.rn.f64 	%fd159, %fd482, %fd158, %fd157;
	ld.global.f64 	%fd160, [%rd40+40];
	fma.rn.f64 	%fd161, %fd482, %fd160, %fd159;
	ld.global.f64 	%fd162, [%rd40+48];
	fma.rn.f64 	%fd163, %fd482, %fd162, %fd161;
	ld.global.f64 	%fd164, [%rd40+56];
	fma.rn.f64 	%fd165, %fd482, %fd164, %fd163;
	ld.global.f64 	%fd166, [%rd40+64];
	fma.rn.f64 	%fd167, %fd482, %fd166, %fd165;
	ld.global.f64 	%fd168, [%rd40+72];
	fma.rn.f64 	%fd169, %fd482, %fd168, %fd167;
	ld.global.f64 	%fd170, [%rd40+80];
	fma.rn.f64 	%fd171, %fd482, %fd170, %fd169;
	ld.global.f64 	%fd172, [%rd40+88];
	fma.rn.f64 	%fd173, %fd482, %fd172, %fd171;
	ld.global.f64 	%fd174, [%rd40+96];
	fma.rn.f64 	%fd175, %fd482, %fd174, %fd173;
	ld.global.f64 	%fd176, [%rd40+104];
	fma.rn.f64 	%fd177, %fd482, %fd176, %fd175;
	ld.global.f64 	%fd178, [%rd40+112];
	fma.rn.f64 	%fd179, %fd482, %fd178, %fd177;
	ld.global.f64 	%fd180, [%rd40+120];
	fma.rn.f64 	%fd490, %fd482, %fd180, %fd179;
	add.s32 	%r147, %r147, 16;
	setp.eq.s32 	%p13, %r147, %r6;
	mov.u32 	%r149, %r6;
	@%p13 bra 	$L__BB1_8;
	bra.uni 	$L__BB1_7;
$L__BB1_8:
	setp.eq.s32 	%p14, %r2, 0;
	@%p14 bra 	$L__BB1_18;
	setp.lt.u32 	%p15, %r3, 7;
	@%p15 bra 	$L__BB1_11;
	add.s32 	%r107, %r149, %r146;
	mul.wide.u32 	%rd41, %r107, 8;
	add.s64 	%rd42, %rd1, %rd41;
	ld.global.f64 	%fd182, [%rd42];
	fma.rn.f64 	%fd183, %fd482, %fd182, %fd490;
	cvt.u64.u32 	%rd43, %r146;
	cvt.u64.u32 	%rd44, %r149;
	add.s64 	%rd45, %rd44, %rd43;
	shl.b64 	%rd46, %rd45, 3;
	add.s64 	%rd47, %rd1, %rd46;
	ld.global.f64 	%fd184, [%rd47+8];
	fma.rn.f64 	%fd185, %fd482, %fd184, %fd183;
	ld.global.f64 	%fd186, [%rd47+16];
	fma.rn.f64 	%fd187, %fd482, %fd186, %fd185;
	ld.global.f64 	%fd188, [%rd47+24];
	fma.rn.f64 	%fd189, %fd482, %fd188, %fd187;
	ld.global.f64 	%fd190, [%rd47+32];
	fma.rn.f64 	%fd191, %fd482, %fd190, %fd189;
	ld.global.f64 	%fd192, [%rd47+40];
	fma.rn.f64 	%fd193, %fd482, %fd192, %fd191;
	ld.global.f64 	%fd194, [%rd47+48];
	fma.rn.f64 	%fd195, %fd482, %fd194, %fd193;
	ld.global.f64 	%fd196, [%rd47+56];
	fma.rn.f64 	%fd490, %fd482, %fd196, %fd195;
	add.s32 	%r149, %r149, 8;
$L__BB1_11:
	setp.eq.s32 	%p16, %r4, 0;
	@%p16 bra 	$L__BB1_18;
	setp.lt.u32 	%p17, %r5, 3;
	@%p17 bra 	$L__BB1_14;
	add.s32 	%r108, %r149, %r146;
	mul.wide.u32 	%rd48, %r108, 8;
	add.s64 	%rd49, %rd1, %rd48;
	ld.global.f64 	%fd198, [%rd49];
	fma.rn.f64 	%fd199, %fd482, %fd198, %fd490;
	cvt.u64.u32 	%rd50, %r146;
	cvt.u64.u32 	%rd51, %r149;
	add.s64 	%rd52, %rd51, %rd50;
	shl.b64 	%rd53, %rd52, 3;
	add.s64 	%rd54, %rd1, %rd53;
	ld.global.f64 	%fd200, [%rd54+8];
	fma.rn.f64 	%fd201, %fd482, %fd200, %fd199;
	ld.global.f64 	%fd202, [%rd54+16];
	fma.rn.f64 	%fd203, %fd482, %fd202, %fd201;
	ld.global.f64 	%fd204, [%rd54+24];
	fma.rn.f64 	%fd490, %fd482, %fd204, %fd203;
	add.s32 	%r149, %r149, 4;
$L__BB1_14:
	setp.eq.s32 	%p18, %r7, 0;
	@%p18 bra 	$L__BB1_18;
	setp.eq.s32 	%p19, %r7, 1;
	add.s32 	%r109, %r149, %r146;
	mul.wide.u32 	%rd55, %r109, 8;
	add.s64 	%rd56, %rd1, %rd55;
	ld.global.f64 	%fd205, [%rd56];
	fma.rn.f64 	%fd490, %fd482, %fd205, %fd490;
	@%p19 bra 	$L__BB1_18;
	setp.eq.s32 	%p20, %r7, 2;
	cvt.u64.u32 	%rd57, %r146;
	cvt.u64.u32 	%rd58, %r149;
	add.s64 	%rd59, %rd58, %rd57;
	shl.b64 	%rd60, %rd59, 3;
	add.s64 	%rd8, %rd1, %rd60;
	ld.global.f64 	%fd206, [%rd8+8];
	fma.rn.f64 	%fd490, %fd482, %fd206, %fd490;
	@%p20 bra 	$L__BB1_18;
	ld.global.f64 	%fd207, [%rd8+16];
	fma.rn.f64 	%fd490, %fd482, %fd207, %fd490;
$L__BB1_18:
	mul.wide.u32 	%rd61, %r146, 8;
	add.s64 	%rd62, %rd2, %rd61;
	ld.global.f64 	%fd208, [%rd62];
	mov.f64 	%fd209, 0d3FF0000000000000;
	sub.f64 	%fd210, %fd209, %fd208;
	mul.f64 	%fd211, %fd208, %fd210;
	mul.f64 	%fd212, %fd490, %fd211;
	add.s64 	%rd63, %rd7, %rd61;
	st.local.f64 	[%rd63], %fd212;
	add.s32 	%r146, %r146, 1;
	setp.eq.s32 	%p21, %r146, %r94;
	@%p21 bra 	$L__BB1_31;
	bra.uni 	$L__BB1_5;
$L__BB1_19:
	and.b32  	%r17, %r94, 15;
	setp.lt.u32 	%p4, %r94, 16;
	mov.b32 	%r153, 0;
	@%p4 bra 	$L__BB1_22;
	and.b32  	%r153, %r94, 2147483632;
	mov.b32 	%r151, 0;
$L__BB1_21:
	.pragma "nounroll";
	mul.wide.u32 	%rd27, %r151, 8;
	add.s64 	%rd28, %rd2, %rd27;
	ld.global.f64 	%fd27, [%rd28];
	mov.f64 	%fd28, 0d3FF0000000000000;
	sub.f64 	%fd29, %fd28, %fd27;
	mul.f64 	%fd30, %fd27, %fd29;
	mul.f64 	%fd31, %fd30, 0d0000000000000000;
	add.s64 	%rd29, %rd7, %rd27;
	ld.global.f64 	%fd32, [%rd28+8];
	sub.f64 	%fd33, %fd28, %fd32;
	mul.f64 	%fd34, %fd32, %fd33;
	mul.f64 	%fd35, %fd34, 0d0000000000000000;
	st.local.v2.f64 	[%rd29], {%fd31, %fd35};
	ld.global.f64 	%fd36, [%rd28+16];
	sub.f64 	%fd37, %fd28, %fd36;
	mul.f64 	%fd38, %fd36, %fd37;
	mul.f64 	%fd39, %fd38, 0d0000000000000000;
	ld.global.f64 	%fd40, [%rd28+24];
	sub.f64 	%fd41, %fd28, %fd40;
	mul.f64 	%fd42, %fd40, %fd41;
	mul.f64 	%fd43, %fd42, 0d0000000000000000;
	st.local.v2.f64 	[%rd29+16], {%fd39, %fd43};
	ld.global.f64 	%fd44, [%rd28+32];
	sub.f64 	%fd45, %fd28, %fd44;
	mul.f64 	%fd46, %fd44, %fd45;
	mul.f64 	%fd47, %fd46, 0d0000000000000000;
	ld.global.f64 	%fd48, [%rd28+40];
	sub.f64 	%fd49, %fd28, %fd48;
	mul.f64 	%fd50, %fd48, %fd49;
	mul.f64 	%fd51, %fd50, 0d0000000000000000;
	st.local.v2.f64 	[%rd29+32], {%fd47, %fd51};
	ld.global.f64 	%fd52, [%rd28+48];
	sub.f64 	%fd53, %fd28, %fd52;
	mul.f64 	%fd54, %fd52, %fd53;
	mul.f64 	%fd55, %fd54, 0d0000000000000000;
	ld.global.f64 	%fd56, [%rd28+56];
	sub.f64 	%fd57, %fd28, %fd56;
	mul.f64 	%fd58, %fd56, %fd57;
	mul.f64 	%fd59, %fd58, 0d0000000000000000;
	st.local.v2.f64 	[%rd29+48], {%fd55, %fd59};
	ld.global.f64 	%fd60, [%rd28+64];
	sub.f64 	%fd61, %fd28, %fd60;
	mul.f64 	%fd62, %fd60, %fd61;
	mul.f64 	%fd63, %fd62, 0d0000000000000000;
	ld.global.f64 	%fd64, [%rd28+72];
	sub.f64 	%fd65, %fd28, %fd64;
	mul.f64 	%fd66, %fd64, %fd65;
	mul.f64 	%fd67, %fd66, 0d0000000000000000;
	st.local.v2.f64 	[%rd29+64], {%fd63, %fd67};
	ld.global.f64 	%fd68, [%rd28+80];
	sub.f64 	%fd69, %fd28, %fd68;
	mul.f64 	%fd70, %fd68, %fd69;
	mul.f64 	%fd71, %fd70, 0d0000000000000000;
	ld.global.f64 	%fd72, [%rd28+88];
	sub.f64 	%fd73, %fd28, %fd72;
	mul.f64 	%fd74, %fd72, %fd73;
	mul.f64 	%fd75, %fd74, 0d0000000000000000;
	st.local.v2.f64 	[%rd29+80], {%fd71, %fd75};
	ld.global.f64 	%fd76, [%rd28+96];
	sub.f64 	%fd77, %fd28, %fd76;
	mul.f64 	%fd78, %fd76, %fd77;
	mul.f64 	%fd79, %fd78, 0d0000000000000000;
	ld.global.f64 	%fd80, [%rd28+104];
	sub.f64 	%fd81, %fd28, %fd80;
	mul.f64 	%fd82, %fd80, %fd81;
	mul.f64 	%fd83, %fd82, 0d0000000000000000;
	st.local.v2.f64 	[%rd29+96], {%fd79, %fd83};
	ld.global.f64 	%fd84, [%rd28+112];
	sub.f64 	%fd85, %fd28, %fd84;
	mul.f64 	%fd86, %fd84, %fd85;
	mul.f64 	%fd87, %fd86, 0d0000000000000000;
	ld.global.f64 	%fd88, [%rd28+120];
	sub.f64 	%fd89, %fd28, %fd88;
	mul.f64 	%fd90, %fd88, %fd89;
	mul.f64 	%fd91, %fd90, 0d0000000000000000;
	st.local.v2.f64 	[%rd29+112], {%fd87, %fd91};
	add.s32 	%r151, %r151, 16;
	setp.ne.s32 	%p5, %r151, %r153;
	@%p5 bra 	$L__BB1_21;
$L__BB1_22:
	setp.eq.s32 	%p6, %r17, 0;
	@%p6 bra 	$L__BB1_31;
	and.b32  	%r22, %r94, 7;
	setp.lt.u32 	%p7, %r17, 8;
	@%p7 bra 	$L__BB1_25;
	mul.wide.u32 	%rd30, %r153, 8;
	add.s64 	%rd31, %rd2, %rd30;
	ld.global.f64 	%fd92, [%rd31];
	mov.f64 	%fd93, 0d3FF0000000000000;
	sub.f64 	%fd94, %fd93, %fd92;
	mul.f64 	%fd95, %fd92, %fd94;
	mul.f64 	%fd96, %fd95, 0d0000000000000000;
	add.s64 	%rd32, %rd7, %rd30;
	st.local.f64 	[%rd32], %fd96;
	ld.global.f64 	%fd97, [%rd31+8];
	sub.f64 	%fd98, %fd93, %fd97;
	mul.f64 	%fd99, %fd97, %fd98;
	mul.f64 	%fd100, %fd99, 0d0000000000000000;
	st.local.f64 	[%rd32+8], %fd100;
	ld.global.f64 	%fd101, [%rd31+16];
	sub.f64 	%fd102, %fd93, %fd101;
	mul.f64 	%fd103, %fd101, %fd102;
	mul.f64 	%fd104, %fd103, 0d0000000000000000;
	st.local.f64 	[%rd32+16], %fd104;
	ld.global.f64 	%fd105, [%rd31+24];
	sub.f64 	%fd106, %fd93, %fd105;
	mul.f64 	%fd107, %fd105, %fd106;
	mul.f64 	%fd108, %fd107, 0d0000000000000000;
	st.local.f64 	[%rd32+24], %fd108;
	ld.global.f64 	%fd109, [%rd31+32];
	sub.f64 	%fd110, %fd93, %fd109;
	mul.f64 	%fd111, %fd109, %fd110;
	mul.f64 	%fd112, %fd111, 0d0000000000000000;
	st.local.f64 	[%rd32+32], %fd112;
	ld.global.f64 	%fd113, [%rd31+40];
	sub.f64 	%fd114, %fd93, %fd113;
	mul.f64 	%fd115, %fd113, %fd114;
	mul.f64 	%fd116, %fd115, 0d0000000000000000;
	st.local.f64 	[%rd32+40], %fd116;
	ld.global.f64 	%fd117, [%rd31+48];
	sub.f64 	%fd118, %fd93, %fd117;
	mul.f64 	%fd119, %fd117, %fd118;
	mul.f64 	%fd120, %fd119, 0d0000000000000000;
	st.local.f64 	[%rd32+48], %fd120;
	ld.global.f64 	%fd121, [%rd31+56];
	sub.f64 	%fd122, %fd93, %fd121;
	mul.f64 	%fd123, %fd121, %fd122;
	mul.f64 	%fd124, %fd123, 0d0000000000000000;
	st.local.f64 	[%rd32+56], %fd124;
	add.s32 	%r153, %r153, 8;
$L__BB1_25:
	setp.eq.s32 	%p8, %r22, 0;
	@%p8 bra 	$L__BB1_31;
	and.b32  	%r25, %r94, 3;
	setp.lt.u32 	%p9, %r22, 4;
	@%p9 bra 	$L__BB1_28;
	mul.wide.u32 	%rd33, %r153, 8;
	add.s64 	%rd34, %rd2, %rd33;
	ld.global.f64 	%fd125, [%rd34];
	mov.f64 	%fd126, 0d3FF0000000000000;
	sub.f64 	%fd127, %fd126, %fd125;
	mul.f64 	%fd128, %fd125, %fd127;
	mul.f64 	%fd129, %fd128, 0d0000000000000000;
	add.s64 	%rd35, %rd7, %rd33;
	st.local.f64 	[%rd35], %fd129;
	ld.global.f64 	%fd130, [%rd34+8];
	sub.f64 	%fd131, %fd126, %fd130;
	mul.f64 	%fd132, %fd130, %fd131;
	mul.f64 	%fd133, %fd132, 0d0000000000000000;
	st.local.f64 	[%rd35+8], %fd133;
	ld.global.f64 	%fd134, [%rd34+16];
	sub.f64 	%fd135, %fd126, %fd134;
	mul.f64 	%fd136, %fd134, %fd135;
	mul.f64 	%fd137, %fd136, 0d0000000000000000;
	st.local.f64 	[%rd35+16], %fd137;
	ld.global.f64 	%fd138, [%rd34+24];
	sub.f64 	%fd139, %fd126, %fd138;
	mul.f64 	%fd140, %fd138, %fd139;
	mul.f64 	%fd141, %fd140, 0d0000000000000000;
	st.local.f64 	[%rd35+24], %fd141;
	add.s32 	%r153, %r153, 4;
$L__BB1_28:
	setp.eq.s32 	%p10, %r25, 0;
	@%p10 bra 	$L__BB1_31;
	mov.b32 	%r156, 0;
$L__BB1_30:
	.pragma "nounroll";
	mul.wide.u32 	%rd36, %r153, 8;
	add.s64 	%rd37, %rd2, %rd36;
	ld.global.f64 	%fd142, [%rd37];
	mov.f64 	%fd143, 0d3FF0000000000000;
	sub.f64 	%fd144, %fd143, %fd142;
	mul.f64 	%fd145, %fd142, %fd144;
	mul.f64 	%fd146, %fd145, 0d0000000000000000;
	add.s64 	%rd38, %rd7, %rd36;
	st.local.f64 	[%rd38], %fd146;
	add.s32 	%r153, %r153, 1;
	add.s32 	%r156, %r156, 1;
	setp.ne.s32 	%p11, %r156, %r25;
	@%p11 bra 	$L__BB1_30;
$L__BB1_31:
	setp.lt.s32 	%p22, %r96, 1;
	@%p22 bra 	$L__BB1_58;
	setp.lt.s32 	%p23, %r94, 1;
	mul.f64 	%fd17, %fd19, %fd482;
	@%p23 bra 	$L__BB1_46;
	and.b32  	%r32, %r94, 7;
	and.b32  	%r33, %r94, 3;
	and.b32  	%r34, %r94, 2147483640;
	mov.b32 	%r157, 0;
$L__BB1_34:
	setp.lt.u32 	%p32, %r94, 8;
	mul.wide.u32 	%rd72, %r157, 8;
	add.s64 	%rd73, %rd3, %rd72;
	ld.global.f64 	%fd271, [%rd73];
	add.f64 	%fd272, %fd17, %fd271;
	st.global.f64 	[%rd73], %fd272;
	mov.b32 	%r160, 0;
	@%p32 bra 	$L__BB1_37;
	mov.b32 	%r158, 0;
$L__BB1_36:
	.pragma "nounroll";
	mul.wide.u32 	%rd74, %r158, 8;
	add.s64 	%rd75, %rd2, %rd74;
	ld.global.f64 	%fd273, [%rd75];
	mul.f64 	%fd274, %fd482, %fd273;
	mad.lo.s32 	%r117, %r158, %r96, %r157;
	mul.wide.u32 	%rd76, %r117, 8;
	add.s64 	%rd77, %rd1, %rd76;
	ld.global.f64 	%fd275, [%rd77];
	fma.rn.f64 	%fd276, %fd19, %fd274, %fd275;
	st.global.f64 	[%rd77], %fd276;
	ld.global.f64 	%fd277, [%rd75+8];
	mul.f64 	%fd278, %fd482, %fd277;
	add.s32 	%r118, %r117, %r96;
	mul.wide.u32 	%rd78, %r118, 8;
	add.s64 	%rd79, %rd1, %rd78;
	ld.global.f64 	%fd279, [%rd79];
	fma.rn.f64 	%fd280, %fd19, %fd278, %fd279;
	st.global.f64 	[%rd79], %fd280;
	ld.global.f64 	%fd281, [%rd75+16];
	mul.f64 	%fd282, %fd482, %fd281;
	add.s32 	%r119, %r118, %r96;
	mul.wide.u32 	%rd80, %r119, 8;
	add.s64 	%rd81, %rd1, %rd80;
	ld.global.f64 	%fd283, [%rd81];
	fma.rn.f64 	%fd284, %fd19, %fd282, %fd283;
	st.global.f64 	[%rd81], %fd284;
	ld.global.f64 	%fd285, [%rd75+24];
	mul.f64 	%fd286, %fd482, %fd285;
	add.s32 	%r120, %r119, %r96;
	mul.wide.u32 	%rd82, %r120, 8;
	add.s64 	%rd83, %rd1, %rd82;
	ld.global.f64 	%fd287, [%rd83];
	fma.rn.f64 	%fd288, %fd19, %fd286, %fd287;
	st.global.f64 	[%rd83], %fd288;
	ld.global.f64 	%fd289, [%rd75+32];
	mul.f64 	%fd290, %fd482, %fd289;
	add.s32 	%r121, %r120, %r96;
	mul.wide.u32 	%rd84, %r121, 8;
	add.s64 	%rd85, %rd1, %rd84;
	ld.global.f64 	%fd291, [%rd85];
	fma.rn.f64 	%fd292, %fd19, %fd290, %fd291;
	st.global.f64 	[%rd85], %fd292;
	ld.global.f64 	%fd293, [%rd75+40];
	mul.f64 	%fd294, %fd482, %fd293;
	add.s32 	%r122, %r121, %r96;
	mul.wide.u32 	%rd86, %r122, 8;
	add.s64 	%rd87, %rd1, %rd86;
	ld.global.f64 	%fd295, [%rd87];
	fma.rn.f64 	%fd296, %fd19, %fd294, %fd295;
	st.global.f64 	[%rd87], %fd296;
	ld.global.f64 	%fd297, [%rd75+48];
	mul.f64 	%fd298, %fd482, %fd297;
	add.s32 	%r123, %r122, %r96;
	mul.wide.u32 	%rd88, %r123, 8;
	add.s64 	%rd89, %rd1, %rd88;
	ld.global.f64 	%fd299, [%rd89];
	fma.rn.f64 	%fd300, %fd19, %fd298, %fd299;
	st.global.f64 	[%rd89], %fd300;
	ld.global.f64 	%fd301, [%rd75+56];
	mul.f64 	%fd302, %fd482, %fd301;
	add.s32 	%r124, %r123, %r96;
	mul.wide.u32 	%rd90, %r124, 8;
	add.s64 	%rd91, %rd1, %rd90;
	ld.global.f64 	%fd303, [%rd91];
	fma.rn.f64 	%fd304, %fd19, %fd302, %fd303;
	st.global.f64 	[%rd91], %fd304;
	add.s32 	%r158, %r158, 8;
	setp.ne.s32 	%p33, %r158, %r34;
	mov.u32 	%r160, %r34;
	@%p33 bra 	$L__BB1_36;
$L__BB1_37:
	setp.eq.s32 	%p34, %r32, 0;
	@%p34 bra 	$L__BB1_45;
	add.s32 	%r125, %r32, -1;
	setp.lt.u32 	%p35, %r125, 3;
	@%p35 bra 	$L__BB1_40;
	mul.wide.u32 	%rd92, %r160, 8;
	add.s64 	%rd93, %rd2, %rd92;
	ld.global.f64 	%fd305, [%rd93];
	mul.f64 	%fd306, %fd482, %fd305;
	mad.lo.s32 	%r126, %r160, %r96, %r157;
	mul.wide.u32 	%rd94, %r126, 8;
	add.s64 	%rd95, %rd1, %rd94;
	ld.global.f64 	%fd307, [%rd95];
	fma.rn.f64 	%fd308, %fd19, %fd306, %fd307;
	st.global.f64 	[%rd95], %fd308;
	ld.global.f64 	%fd309, [%rd93+8];
	mul.f64 	%fd310, %fd482, %fd309;
	add.s32 	%r127, %r126, %r96;
	mul.wide.u32 	%rd96, %r127, 8;
	add.s64 	%rd97, %rd1, %rd96;
	ld.global.f64 	%fd311, [%rd97];
	fma.rn.f64 	%fd312, %fd19, %fd310, %fd311;
	st.global.f64 	[%rd97], %fd312;
	ld.global.f64 	%fd313, [%rd93+16];
	mul.f64 	%fd314, %fd482, %fd313;
	add.s32 	%r128, %r127, %r96;
	mul.wide.u32 	%rd98, %r128, 8;
	add.s64 	%rd99, %rd1, %rd98;
	ld.global.f64 	%fd315, [%rd99];
	fma.rn.f64 	%fd316, %fd19, %fd314, %fd315;
	st.global.f64 	[%rd99], %fd316;
	ld.global.f64 	%fd317, [%rd93+24];
	mul.f64 	%fd318, %fd482, %fd317;
	add.s32 	%r129, %r128, %r96;
	mul.wide.u32 	%rd100, %r129, 8;
	add.s64 	%rd101, %rd1, %rd100;
	ld.global.f64 	%fd319, [%rd101];
	fma.rn.f64 	%fd320, %fd19, %fd318, %fd319;
	st.global.f64 	[%rd101], %fd320;
	add.s32 	%r160, %r160, 4;
$L__BB1_40:
	setp.eq.s32 	%p36, %r33, 0;
	@%p36 bra 	$L__BB1_45;
	setp.eq.s32 	%p37, %r33, 1;
	@%p37 bra 	$L__BB1_43;
	mul.wide.u32 	%rd102, %r160, 8;
	add.s64 	%rd103, %rd2, %rd102;
	ld.global.f64 	%fd321, [%rd103];
	mul.f64 	%fd322, %fd482, %fd321;
	mad.lo.s32 	%r130, %r160, %r96, %r157;
	mul.wide.u32 	%rd104, %r130, 8;
	add.s64 	%rd105, %rd1, %rd104;
	ld.global.f64 	%fd323, [%rd105];
	fma.rn.f64 	%fd324, %fd19, %fd322, %fd323;
	st.global.f64 	[%rd105], %fd324;
	ld.global.f64 	%fd325, [%rd103+8];
	mul.f64 	%fd326, %fd482, %fd325;
	add.s32 	%r131, %r130, %r96;
	mul.wide.u32 	%rd106, %r131, 8;
	add.s64 	%rd107, %rd1, %rd106;
	ld.global.f64 	%fd327, [%rd107];
	fma.rn.f64 	%fd328, %fd19, %fd326, %fd327;
	st.global.f64 	[%rd107], %fd328;
	add.s32 	%r160, %r160, 2;
$L__BB1_43:
	and.b32  	%r132, %r94, 1;
	setp.eq.b32 	%p38, %r132, 1;
	not.pred 	%p39, %p38;
	@%p39 bra 	$L__BB1_45;
	mul.wide.u32 	%rd108, %r160, 8;
	add.s64 	%rd109, %rd2, %rd108;
	ld.global.f64 	%fd329, [%rd109];
	mul.f64 	%fd330, %fd482, %fd329;
	mad.lo.s32 	%r133, %r160, %r96, %r157;
	mul.wide.u32 	%rd110, %r133, 8;
	add.s64 	%rd111, %rd1, %rd110;
	ld.global.f64 	%fd331, [%rd111];
	fma.rn.f64 	%fd332, %fd19, %fd330, %fd331;
	st.global.f64 	[%rd111], %fd332;
$L__BB1_45:
	add.s32 	%r157, %r157, 1;
	setp.eq.s32 	%p40, %r157, %r96;
	@%p40 bra 	$L__BB1_58;
	bra.uni 	$L__BB1_34;
$L__BB1_46:
	add.s32 	%r111, %r96, -1;
	and.b32  	%r44, %r96, 15;
	setp.lt.u32 	%p24, %r111, 15;
	mov.b32 	%r162, 0;
	@%p24 bra 	$L__BB1_49;
	and.b32  	%r162, %r96, 2147483632;
	mov.b32 	%r174, 0;
$L__BB1_48:
	.pragma "nounroll";
	mul.wide.u32 	%rd64, %r174, 8;
	add.s64 	%rd65, %rd3, %rd64;
	ld.global.f64 	%fd213, [%rd65];
	add.f64 	%fd214, %fd17, %fd213;
	st.global.f64 	[%rd65], %fd214;
	ld.global.f64 	%fd215, [%rd65+8];
	add.f64 	%fd216, %fd17, %fd215;
	st.global.f64 	[%rd65+8], %fd216;
	ld.global.f64 	%fd217, [%rd65+16];
	add.f64 	%fd218, %fd17, %fd217;
	st.global.f64 	[%rd65+16], %fd218;
	ld.global.f64 	%fd219, [%rd65+24];
	add.f64 	%fd220, %fd17, %fd219;
	st.global.f64 	[%rd65+24], %fd220;
	ld.global.f64 	%fd221, [%rd65+32];
	add.f64 	%fd222, %fd17, %fd221;
	st.global.f64 	[%rd65+32], %fd222;
	ld.global.f64 	%fd223, [%rd65+40];
	add.f64 	%fd224, %fd17, %fd223;
	st.global.f64 	[%rd65+40], %fd224;
	ld.global.f64 	%fd225, [%rd65+48];
	add.f64 	%fd226, %fd17, %fd225;
	st.global.f64 	[%rd65+48], %fd226;
	ld.global.f64 	%fd227, [%rd65+56];
	add.f64 	%fd228, %fd17, %fd227;
	st.global.f64 	[%rd65+56], %fd228;
	ld.global.f64 	%fd229, [%rd65+64];
	add.f64 	%fd230, %fd17, %fd229;
	st.global.f64 	[%rd65+64], %fd230;
	ld.global.f64 	%fd231, [%rd65+72];
	add.f64 	%fd232, %fd17, %fd231;
	st.global.f64 	[%rd65+72], %fd232;
	ld.global.f64 	%fd233, [%rd65+80];
	add.f64 	%fd234, %fd17, %fd233;
	st.global.f64 	[%rd65+80], %fd234;
	ld.global.f64 	%fd235, [%rd65+88];
	add.f64 	%fd236, %fd17, %fd235;
	st.global.f64 	[%rd65+88], %fd236;
	ld.global.f64 	%fd237, [%rd65+96];
	add.f64 	%fd238, %fd17, %fd237;
	st.global.f64 	[%rd65+96], %fd238;
	ld.global.f64 	%fd239, [%rd65+104];
	add.f64 	%fd240, %fd17, %fd239;
	st.global.f64 	[%rd65+104], %fd240;
	ld.global.f64 	%fd241, [%rd65+112];
	add.f64 	%fd242, %fd17, %fd241;
	st.global.f64 	[%rd65+112], %fd242;
	ld.global.f64 	%fd243, [%rd65+120];
	add.f64 	%fd244, %fd17, %fd243;
	st.global.f64 	[%rd65+120], %fd244;
	add.s32 	%r174, %r174, 16;
	setp.eq.s32 	%p25, %r174, %r162;
	@%p25 bra 	$L__BB1_49;
	bra.uni 	$L__BB1_48;
$L__BB1_49:
	setp.eq.s32 	%p26, %r44, 0;
	@%p26 bra 	$L__BB1_58;
	and.b32  	%r47, %r96, 7;
	setp.lt.u32 	%p27, %r44, 8;
	@%p27 bra 	$L__BB1_52;
	mul.wide.u32 	%rd66, %r162, 8;
	add.s64 	%rd67, %rd3, %rd66;
	ld.global.f64 	%fd245, [%rd67];
	add.f64 	%fd246, %fd17, %fd245;
	st.global.f64 	[%rd67], %fd246;
	ld.global.f64 	%fd247, [%rd67+8];
	add.f64 	%fd248, %fd17, %fd247;
	st.global.f64 	[%rd67+8], %fd248;
	ld.global.f64 	%fd249, [%rd67+16];
	add.f64 	%fd250, %fd17, %fd249;
	st.global.f64 	[%rd67+16], %fd250;
	ld.global.f64 	%fd251, [%rd67+24];
	add.f64 	%fd252, %fd17, %fd251;
	st.global.f64 	[%rd67+24], %fd252;
	ld.global.f64 	%fd253, [%rd67+32];
	add.f64 	%fd254, %fd17, %fd253;
	st.global.f64 	[%rd67+32], %fd254;
	ld.global.f64 	%fd255, [%rd67+40];
	add.f64 	%fd256, %fd17, %fd255;
	st.global.f64 	[%rd67+40], %fd256;
	ld.global.f64 	%fd257, [%rd67+48];
	add.f64 	%fd258, %fd17, %fd257;
	st.global.f64 	[%rd67+48], %fd258;
	ld.global.f64 	%fd259, [%rd67+56];
	add.f64 	%fd260, %fd17, %fd259;
	st.global.f64 	[%rd67+56], %fd260;
	add.s32 	%r162, %r162, 8;
$L__BB1_52:
	setp.eq.s32 	%p28, %r47, 0;
	@%p28 bra 	$L__BB1_58;
	and.b32  	%r50, %r96, 3;
	setp.lt.u32 	%p29, %r47, 4;
	@%p29 bra 	$L__BB1_55;
	mul.wide.u32 	%rd68, %r162, 8;
	add.s64 	%rd69, %rd3, %rd68;
	ld.global.f64 	%fd261, [%rd69];
	add.f64 	%fd262, %fd17, %fd261;
	st.global.f64 	[%rd69], %fd262;
	ld.global.f64 	%fd263, [%rd69+8];
	add.f64 	%fd264, %fd17, %fd263;
	st.global.f64 	[%rd69+8], %fd264;
	ld.global.f64 	%fd265, [%rd69+16];
	add.f64 	%fd266, %fd17, %fd265;
	st.global.f64 	[%rd69+16], %fd266;
	ld.global.f64 	%fd267, [%rd69+24];
	add.f64 	%fd268, %fd17, %fd267;
	st.global.f64 	[%rd69+24], %fd268;
	add.s32 	%r162, %r162, 4;
$L__BB1_55:
	setp.eq.s32 	%p30, %r50, 0;
	@%p30 bra 	$L__BB1_58;
	mov.b32 	%r166, 0;
$L__BB1_57:
	.pragma "nounroll";
	mul.wide.u32 	%rd70, %r162, 8;
	add.s64 	%rd71, %rd3, %rd70;
	ld.global.f64 	%fd269, [%rd71];
	add.f64 	%fd270, %fd17, %fd269;
	st.global.f64 	[%rd71], %fd270;
	add.s32 	%r162, %r162, 1;
	add.s32 	%r166, %r166, 1;
	setp.ne.s32 	%p31, %r166, %r50;
	@%p31 bra 	$L__BB1_57;
$L__BB1_58:
	setp.lt.s32 	%p41, %r94, 1;
	@%p41 bra 	$L__BB1_85;
	setp.lt.s32 	%p42, %r95, 1;
	mul.lo.s32 	%r57, %r97, %r95;
	@%p42 bra 	$L__BB1_73;
	and.b32  	%r58, %r95, 7;
	and.b32  	%r59, %r95, 3;
	and.b32  	%r60, %r95, 2147483640;
	and.b32  	%r61, %r95, 1;
	neg.s32 	%r62, %r60;
	shl.b32 	%r63, %r96, 3;
	mov.b32 	%r167, 0;
	mul.wide.s32 	%rd151, %r96, 8;
$L__BB1_61:
	setp.lt.u32 	%p51, %r95, 8;
	mul.wide.u32 	%rd124, %r167, 8;
	add.s64 	%rd125, %rd7, %rd124;
	ld.local.f64 	%fd18, [%rd125];
	add.s64 	%rd126, %rd6, %rd124;
	ld.global.f64 	%fd420, [%rd126];
	fma.rn.f64 	%fd421, %fd19, %fd18, %fd420;
	st.global.f64 	[%rd126], %fd421;
	mov.b32 	%r172, 0;
	@%p51 bra 	$L__BB1_64;
	mov.u32 	%r168, %r57;
	mov.u32 	%r169, %r167;
	mov.u32 	%r170, %r62;
$L__BB1_63:
	.pragma "nounroll";
	mul.wide.s32 	%rd127, %r168, 8;
	add.s64 	%rd128, %rd5, %rd127;
	ld.global.f64 	%fd422, [%rd128];
	mul.f64 	%fd423, %fd422, %fd18;
	mul.wide.s32 	%rd129, %r169, 8;
	add.s64 	%rd130, %rd4, %rd129;
	ld.global.f64 	%fd424, [%rd130];
	fma.rn.f64 	%fd425, %fd19, %fd423, %fd424;
	st.global.f64 	[%rd130], %fd425;
	ld.global.f64 	%fd426, [%rd128+8];
	mul.f64 	%fd427, %fd426, %fd18;
	mul.wide.s32 	%rd131, %r96, 8;
	add.s64 	%rd132, %rd130, %rd131;
	ld.global.f64 	%fd428, [%rd132];
	fma.rn.f64 	%fd429, %fd19, %fd427, %fd428;
	st.global.f64 	[%rd132], %fd429;
	ld.global.f64 	%fd430, [%rd128+16];
	mul.f64 	%fd431, %fd430, %fd18;
	add.s64 	%rd133, %rd132, %rd131;
	ld.global.f64 	%fd432, [%rd133];
	fma.rn.f64 	%fd433, %fd19, %fd431, %fd432;
	st.global.f64 	[%rd133], %fd433;
	ld.global.f64 	%fd434, [%rd128+24];
	mul.f64 	%fd435, %fd434, %fd18;
	add.s64 	%rd134, %rd133, %rd131;
	ld.global.f64 	%fd436, [%rd134];
	fma.rn.f64 	%fd437, %fd19, %fd435, %fd436;
	st.global.f64 	[%rd134], %fd437;
	ld.global.f64 	%fd438, [%rd128+32];
	mul.f64 	%fd439, %fd438, %fd18;
	add.s64 	%rd135, %rd134, %rd131;
	ld.global.f64 	%fd440, [%rd135];
	fma.rn.f64 	%fd441, %fd19, %fd439, %fd440;
	st.global.f64 	[%rd135], %fd441;
	ld.global.f64 	%fd442, [%rd128+40];
	mul.f64 	%fd443, %fd442, %fd18;
	add.s64 	%rd136, %rd135, %rd131;
	ld.global.f64 	%fd444, [%rd136];
	fma.rn.f64 	%fd445, %fd19, %fd443, %fd444;
	st.global.f64 	[%rd136], %fd445;
	ld.global.f64 	%fd446, [%rd128+48];
	mul.f64 	%fd447, %fd446, %fd18;
	add.s64 	%rd137, %rd136, %rd131;
	ld.global.f64 	%fd448, [%rd137];
	fma.rn.f64 	%fd449, %fd19, %fd447, %fd448;
	st.global.f64 	[%rd137], %fd449;
	ld.global.f64 	%fd450, [%rd128+56];
	mul.f64 	%fd451, %fd450, %fd18;
	add.s64 	%rd138, %rd137, %rd131;
	ld.global.f64 	%fd452, [%rd138];
	fma.rn.f64 	%fd453, %fd19, %fd451, %fd452;
	st.global.f64 	[%rd138], %fd453;
	add.s32 	%r170, %r170, 8;
	add.s32 	%r169, %r169, %r63;
	add.s32 	%r168, %r168, 8;
	setp.ne.s32 	%p52, %r170, 0;
	mov.u32 	%r172, %r60;
	@%p52 bra 	$L__BB1_63;
$L__BB1_64:
	setp.eq.s32 	%p53, %r58, 0;
	@%p53 bra 	$L__BB1_72;
	add.s32 	%r139, %r58, -1;
	setp.lt.u32 	%p54, %r139, 3;
	@%p54 bra 	$L__BB1_67;
	add.s32 	%r140, %r172, %r57;
	mul.wide.s32 	%rd139, %r140, 8;
	add.s64 	%rd140, %rd5, %rd139;
	ld.global.f64 	%fd454, [%rd140];
	mul.f64 	%fd455, %fd454, %fd18;
	mad.lo.s32 	%r141, %r172, %r96, %r167;
	mul.wide.s32 	%rd141, %r141, 8;
	add.s64 	%rd142, %rd4, %rd141;
	ld.global.f64 	%fd456, [%rd142];
	fma.rn.f64 	%fd457, %fd19, %fd455, %fd456;
	st.global.f64 	[%rd142], %fd457;
	ld.global.f64 	%fd458, [%rd140+8];
	mul.f64 	%fd459, %fd458, %fd18;
	mul.wide.s32 	%rd143, %r96, 8;
	add.s64 	%rd144, %rd142, %rd143;
	ld.global.f64 	%fd460, [%rd144];
	fma.rn.f64 	%fd461, %fd19, %fd459, %fd460;
	st.global.f64 	[%rd144], %fd461;
	ld.global.f64 	%fd462, [%rd140+16];
	mul.f64 	%fd463, %fd462, %fd18;
	add.s64 	%rd145, %rd144, %rd143;
	ld.global.f64 	%fd464, [%rd145];
	fma.rn.f64 	%fd465, %fd19, %fd463, %fd464;
	st.global.f64 	[%rd145], %fd465;
	ld.global.f64 	%fd466, [%rd140+24];
	mul.f64 	%fd467, %fd466, %fd18;
	add.s64 	%rd146, %rd145, %rd143;
	ld.global.f64 	%fd468, [%rd146];
	fma.rn.f64 	%fd469, %fd19, %fd467, %fd468;
	st.global.f64 	[%rd146], %fd469;
	add.s32 	%r172, %r172, 4;
$L__BB1_67:
	setp.eq.s32 	%p55, %r59, 0;
	@%p55 bra 	$L__BB1_72;
	setp.eq.s32 	%p56, %r59, 1;
	@%p56 bra 	$L__BB1_70;
	add.s32 	%r142, %r172, %r57;
	mul.wide.s32 	%rd147, %r142, 8;
	add.s64 	%rd148, %rd5, %rd147;
	ld.global.f64 	%fd470, [%rd148];
	mul.f64 	%fd471, %fd470, %fd18;
	mad.lo.s32 	%r143, %r172, %r96, %r167;
	mul.wide.s32 	%rd149, %r143, 8;
	add.s64 	%rd150, %rd4, %rd149;
	ld.global.f64 	%fd472, [%rd150];
	fma.rn.f64 	%fd473, %fd19, %fd471, %fd472;
	st.global.f64 	[%rd150], %fd473;
	ld.global.f64 	%fd474, [%rd148+8];
	mul.f64 	%fd475, %fd474, %fd18;
	add.s64 	%rd152, %rd150, %rd151;
	ld.global.f64 	%fd476, [%rd152];
	fma.rn.f64 	%fd477, %fd19, %fd475, %fd476;
	st.global.f64 	[%rd152], %fd477;
	add.s32 	%r172, %r172, 2;
$L__BB1_70:
	setp.eq.s32 	%p57, %r61, 0;
	@%p57 bra 	$L__BB1_72;
	add.s32 	%r144, %r172, %r57;
	mul.wide.s32 	%rd153, %r144, 8;
	add.s64 	%rd154, %rd5, %rd153;
	ld.global.f64 	%fd478, [%rd154];
	mul.f64 	%fd479, %fd478, %fd18;
	mad.lo.s32 	%r145, %r172, %r96, %r167;
	mul.wide.s32 	%rd155, %r145, 8;
	add.s64 	%rd156, %rd4, %rd155;
	ld.global.f64 	%fd480, [%rd156];
	fma.rn.f64 	%fd481, %fd19, %fd479, %fd480;
	st.global.f64 	[%rd156], %fd481;
$L__BB1_72:
	add.s32 	%r167, %r167, 1;
	setp.eq.s32 	%p58, %r167, %r94;
	@%p58 bra 	$L__BB1_85;
	bra.uni 	$L__BB1_61;
$L__BB1_73:
	and.b32  	%r77, %r94, 15;
	setp.lt.u32 	%p43, %r94, 16;
	mov.b32 	%r176, 0;
	@%p43 bra 	$L__BB1_76;
	and.b32  	%r176, %r94, 2147483632;
	mov.b32 	%r175, 0;
$L__BB1_75:
	.pragma "nounroll";
	mul.wide.u32 	%rd112, %r175, 8;
	add.s64 	%rd113, %rd7, %rd112;
	ld.local.v2.f64 	{%fd333, %fd334}, [%rd113];
	add.s64 	%rd114, %rd6, %rd112;
	ld.global.f64 	%fd335, [%rd114];
	fma.rn.f64 	%fd336, %fd19, %fd333, %fd335;
	st.global.f64 	[%rd114], %fd336;
	ld.global.f64 	%fd337, [%rd114+8];
	fma.rn.f64 	%fd338, %fd19, %fd334, %fd337;
	st.global.f64 	[%rd114+8], %fd338;
	ld.local.v2.f64 	{%fd339, %fd340}, [%rd113+16];
	ld.global.f64 	%fd341, [%rd114+16];
	fma.rn.f64 	%fd342, %fd19, %fd339, %fd341;
	st.global.f64 	[%rd114+16], %fd342;
	ld.global.f64 	%fd343, [%rd114+24];
	fma.rn.f64 	%fd344, %fd19, %fd340, %fd343;
	st.global.f64 	[%rd114+24], %fd344;
	ld.local.v2.f64 	{%fd345, %fd346}, [%rd113+32];
	ld.global.f64 	%fd347, [%rd114+32];
	fma.rn.f64 	%fd348, %fd19, %fd345, %fd347;
	st.global.f64 	[%rd114+32], %fd348;
	ld.global.f64 	%fd349, [%rd114+40];
	fma.rn.f64 	%fd350, %fd19, %fd346, %fd349;
	st.global.f64 	[%rd114+40], %fd350;
	ld.local.v2.f64 	{%fd351, %fd352}, [%rd113+48];
	ld.global.f64 	%fd353, [%rd114+48];
	fma.rn.f64 	%fd354, %fd19, %fd351, %fd353;
	st.global.f64 	[%rd114+48], %fd354;
	ld.global.f64 	%fd355, [%rd114+56];
	fma.rn.f64 	%fd356, %fd19, %fd352, %fd355;
	st.global.f64 	[%rd114+56], %fd356;
	ld.local.v2.f64 	{%fd357, %fd358}, [%rd113+64];
	ld.global.f64 	%fd359, [%rd114+64];
	fma.rn.f64 	%fd360, %fd19, %fd357, %fd359;
	st.global.f64 	[%rd114+64], %fd360;
	ld.global.f64 	%fd361, [%rd114+72];
	fma.rn.f64 	%fd362, %fd19, %fd358, %fd361;
	st.global.f64 	[%rd114+72], %fd362;
	ld.local.v2.f64 	{%fd363, %fd364}, [%rd113+80];
	ld.global.f64 	%fd365, [%rd114+80];
	fma.rn.f64 	%fd366, %fd19, %fd363, %fd365;
	st.global.f64 	[%rd114+80], %fd366;
	ld.global.f64 	%fd367, [%rd114+88];
	fma.rn.f64 	%fd368, %fd19, %fd364, %fd367;
	st.global.f64 	[%rd114+88], %fd368;
	ld.local.v2.f64 	{%fd369, %fd370}, [%rd113+96];
	ld.global.f64 	%fd371, [%rd114+96];
	fma.rn.f64 	%fd372, %fd19, %fd369, %fd371;
	st.global.f64 	[%rd114+96], %fd372;
	ld.global.f64 	%fd373, [%rd114+104];
	fma.rn.f64 	%fd374, %fd19, %fd370, %fd373;
	st.global.f64 	[%rd114+104], %fd374;
	ld.local.v2.f64 	{%fd375, %fd376}, [%rd113+112];
	ld.global.f64 	%fd377, [%rd114+112];
	fma.rn.f64 	%fd378, %fd19, %fd375, %fd377;
	st.global.f64 	[%rd114+112], %fd378;
	ld.global.f64 	%fd379, [%rd114+120];
	fma.rn.f64 	%fd380, %fd19, %fd376, %fd379;
	st.global.f64 	[%rd114+120], %fd380;
	add.s32 	%r175, %r175, 16;
	setp.ne.s32 	%p44, %r175, %r176;
	@%p44 bra 	$L__BB1_75;
$L__BB1_76:
	setp.eq.s32 	%p45, %r77, 0;
	@%p45 bra 	$L__BB1_85;
	and.b32  	%r84, %r94, 7;
	setp.lt.u32 	%p46, %r77, 8;
	@%p46 bra 	$L__BB1_79;
	mul.wide.u32 	%rd115, %r176, 8;
	add.s64 	%rd116, %rd7, %rd115;
	ld.local.f64 	%fd381, [%rd116];
	add.s64 	%rd117, %rd6, %rd115;
	ld.global.f64 	%fd382, [%rd117];
	fma.rn.f64 	%fd383, %fd19, %fd381, %fd382;
	st.global.f64 	[%rd117], %fd383;
	ld.local.f64 	%fd384, [%rd116+8];
	ld.global.f64 	%fd385, [%rd117+8];
	fma.rn.f64 	%fd386, %fd19, %fd384, %fd385;
	st.global.f64 	[%rd117+8], %fd386;
	ld.local.f64 	%fd387, [%rd116+16];
	ld.global.f64 	%fd388, [%rd117+16];
	fma.rn.f64 	%fd389, %fd19, %fd387, %fd388;
	st.global.f64 	[%rd117+16], %fd389;
	ld.local.f64 	%fd390, [%rd116+24];
	ld.global.f64 	%fd391, [%rd117+24];
	fma.rn.f64 	%fd392, %fd19, %fd390, %fd391;
	st.global.f64 	[%rd117+24], %fd392;
	ld.local.f64 	%fd393, [%rd116+32];
	ld.global.f64 	%fd394, [%rd117+32];
	fma.rn.f64 	%fd395, %fd19, %fd393, %fd394;
	st.global.f64 	[%rd117+32], %fd395;
	ld.local.f64 	%fd396, [%rd116+40];
	ld.global.f64 	%fd397, [%rd117+40];
	fma.rn.f64 	%fd398, %fd19, %fd396, %fd397;
	st.global.f64 	[%rd117+40], %fd398;
	ld.local.f64 	%fd399, [%rd116+48];
	ld.global.f64 	%fd400, [%rd117+48];
	fma.rn.f64 	%fd401, %fd19, %fd399, %fd400;
	st.global.f64 	[%rd117+48], %fd401;
	ld.local.f64 	%fd402, [%rd116+56];
	ld.global.f64 	%fd403, [%rd117+56];
	fma.rn.f64 	%fd404, %fd19, %fd402, %fd403;
	st.global.f64 	[%rd117+56], %fd404;
	add.s32 	%r176, %r176, 8;
$L__BB1_79:
	setp.eq.s32 	%p47, %r84, 0;
	@%p47 bra 	$L__BB1_85;
	and.b32  	%r87, %r94, 3;
	setp.lt.u32 	%p48, %r84, 4;
	@%p48 bra 	$L__BB1_82;
	mul.wide.u32 	%rd118, %r176, 8;
	add.s64 	%rd119, %rd7, %rd118;
	ld.local.f64 	%fd405, [%rd119];
	add.s64 	%rd120, %rd6, %rd118;
	ld.global.f64 	%fd406, [%rd120];
	fma.rn.f64 	%fd407, %fd19, %fd405, %fd406;
	st.global.f64 	[%rd120], %fd407;
	ld.local.f64 	%fd408, [%rd119+8];
	ld.global.f64 	%fd409, [%rd120+8];
	fma.rn.f64 	%fd410, %fd19, %fd408, %fd409;
	st.global.f64 	[%rd120+8], %fd410;
	ld.local.f64 	%fd411, [%rd119+16];
	ld.global.f64 	%fd412, [%rd120+16];
	fma.rn.f64 	%fd413, %fd19, %fd411, %fd412;
	st.global.f64 	[%rd120+16], %fd413;
	ld.local.f64 	%fd414, [%rd119+24];
	ld.global.f64 	%fd415, [%rd120+24];
	fma.rn.f64 	%fd416, %fd19, %fd414, %fd415;
	st.global.f64 	[%rd120+24], %fd416;
	add.s32 	%r176, %r176, 4;
$L__BB1_82:
	setp.eq.s32 	%p49, %r87, 0;
	@%p49 bra 	$L__BB1_85;
	mov.b32 	%r180, 0;
$L__BB1_84:
	.pragma "nounroll";
	mul.wide.u32 	%rd121, %r176, 8;
	add.s64 	%rd122, %rd7, %rd121;
	ld.local.f64 	%fd417, [%rd122];
	add.s64 	%rd123, %rd6, %rd121;
	ld.global.f64 	%fd418, [%rd123];
	fma.rn.f64 	%fd419, %fd19, %fd417, %fd418;
	st.global.f64 	[%rd123], %fd419;
	add.s32 	%r176, %r176, 1;
	add.s32 	%r180, %r180, 1;
	setp.ne.s32 	%p50, %r180, %r87;
	@%p50 bra 	$L__BB1_84;
$L__BB1_85:
	ret;

}


// ===== COMPILED SASS (sm_100) =====

	.target	sm_100

	.elftype	@"ET_EXEC"


//--------------------- .note.nv.tkinfo           --------------------------
	.section	.note.nv.tkinfo,"",@"SHT_NOTE"
	.sectionflags	@"SHF_NOTE_NV_TKINFO"
	.tkinfo
        /*0018*/ 	.word	0x00000002
        /*0030*/ 	.string	""
        /*0030*/ 	.string	"ptxas"
        /*0030*/ 	.string	"Cuda compilation tools, release 13.0, V13.0.88"
        /*0030*/ 	.string	"Build cuda_13.0.r13.0/compiler.36424714_0"
        /*0030*/ 	.string	"-arch sm_100 -m 64 "



//--------------------- .note.nv.cuinfo           --------------------------
	.section	.note.nv.cuinfo,"",@"SHT_NOTE"
	.sectionflags	@"SHF_NOTE_NV_CUINFO"
        /*0018*/ 	.short	0x0002
        /*001a*/ 	.short	0x0064
        /*001c*/ 	.short	0x0082
	.zero		2


//--------------------- .nv.info                  --------------------------
	.section	.nv.info,"",@"SHT_CUDA_INFO"
	.align	4


	//----- nvinfo : EIATTR_REGCOUNT
	.align		4
        /*0000*/ 	.byte	0x04, 0x2f
        /*0002*/ 	.short	(.L_1 - .L_0)
	.align		4
.L_0:
        /*0004*/ 	.word	index@(_Z11forwardFeedPdS_S_S_S_S_S_iiii)
        /*0008*/ 	.word	0x00000020


	//----- nvinfo : EIATTR_FRAME_SIZE
	.align		4
.L_1:
        /*000c*/ 	.byte	0x04, 0x11
        /*000e*/ 	.short	(.L_3 - .L_2)
	.align		4
.L_2:
        /*0010*/ 	.word	index@($__internal_0_$__cuda_sm20_dblrcp_rn_slowpath_v3)
        /*0014*/ 	.word	0x00000000


	//----- nvinfo : EIATTR_FRAME_SIZE
	.align		4
.L_3:
        /*0018*/ 	.byte	0x04, 0x11
        /*001a*/ 	.short	(.L_5 - .L_4)
	.align		4
.L_4:
        /*001c*/ 	.word	index@(_Z11forwardFeedPdS_S_S_S_S_S_iiii)
        /*0020*/ 	.word	0x00000000


	//----- nvinfo : EIATTR_REGCOUNT
	.align		4
.L_5:
        /*0024*/ 	.byte	0x04, 0x2f
        /*0026*/ 	.short	(.L_7 - .L_6)
	.align		4
.L_6:
        /*0028*/ 	.word	index@(_Z13backpropogatePdS_S_S_S_S_S_S_iiiid)
        /*002c*/ 	.word	0x00000020


	//----- nvinfo : EIATTR_FRAME_SIZE
	.align		4
.L_7:
        /*0030*/ 	.byte	0x04, 0x11
        /*0032*/ 	.short	(.L_9 - .L_8)
	.align		4
.L_8:
        /*0034*/ 	.word	index@(_Z13backpropogatePdS_S_S_S_S_S_S_iiiid)
        /*0038*/ 	.word	0x00000020


	//----- nvinfo : EIATTR_MIN_STACK_SIZE
	.align		4
.L_9:
        /*003c*/ 	.byte	0x04, 0x12
        /*003e*/ 	.short	(.L_11 - .L_10)
	.align		4
.L_10:
        /*0040*/ 	.word	index@(_Z13backpropogatePdS_S_S_S_S_S_S_iiiid)
        /*0044*/ 	.word	0x00000020


	//----- nvinfo : EIATTR_MIN_STACK_SIZE
	.align		4
.L_11:
        /*0048*/ 	.byte	0x04, 0x12
        /*004a*/ 	.short	(.L_13 - .L_12)
	.align		4
.L_12:
        /*004c*/ 	.word	index@(_Z11forwardFeedPdS_S_S_S_S_S_iiii)
        /*0050*/ 	.word	0x00000000
.L_13:


//--------------------- .nv.compat                --------------------------
	.section	.nv.compat,"",@"SHT_CUDA_COMPAT_INFO"
	.align	4
        /*0000*/ 	.byte	0x02, 0x09, 0x00, 0x00, 0x02, 0x02, 0x01, 0x00, 0x02, 0x05, 0x05, 0x00, 0x03, 0x07, 0x01, 0x01
        /*0010*/ 	.byte	0x02, 0x03, 0x00, 0x00, 0x02, 0x06, 0x01, 0x00, 0x04, 0x0b, 0x08, 0x00, 0x01, 0x00, 0x00, 0x00
        /*0020*/ 	.byte	0x00, 0x00, 0x00, 0x00


//--------------------- .nv.info._Z13backpropogatePdS_S_S_S_S_S_S_iiiid --------------------------
	.section	.nv.info._Z13backpropogatePdS_S_S_S_S_S_S_iiiid,"",@"SHT_CUDA_INFO"
	.sectionflags	@""
	.align	4


	//----- nvinfo : EIATTR_CUDA_API_VERSION
	.align		4
        /*0000*/ 	.byte	0x04, 0x37
        /*0002*/ 	.short	(.L_15 - .L_14)
.L_14:
        /*0004*/ 	.word	0x00000082


	//----- nvinfo : EIATTR_KPARAM_INFO
	.align		4
.L_15:
        /*0008*/ 	.byte	0x04, 0x17
        /*000a*/ 	.short	(.L_17 - .L_16)
.L_16:
        /*000c*/ 	.word	0x00000000
        /*0010*/ 	.short	0x000c
        /*0012*/ 	.short	0x0050
        /*0014*/ 	.byte	0x00, 0xf0, 0x21, 0x00


	//----- nvinfo : EIATTR_KPARAM_INFO
	.align		4
.L_17:
        /*0018*/ 	.byte	0x04, 0x17
        /*001a*/ 	.short	(.L_19 - .L_18)
.L_18:
        /*001c*/ 	.word	0x00000000
        /*0020*/ 	.short	0x000b
        /*0022*/ 	.short	0x004c
        /*0024*/ 	.byte	0x00, 0xf0, 0x11, 0x00


	//----- nvinfo : EIATTR_KPARAM_INFO
	.align		4
.L_19:
        /*0028*/ 	.byte	0x04, 0x17
        /*002a*/ 	.short	(.L_21 - .L_20)
.L_20:
        /*002c*/ 	.word	0x00000000
        /*0030*/ 	.short	0x000a
        /*0032*/ 	.short	0x0048
        /*0034*/ 	.byte	0x00, 0xf0, 0x11, 0x00


	//----- nvinfo : EIATTR_KPARAM_INFO
	.align		4
.L_21:
        /*0038*/ 	.byte	0x04, 0x17
        /*003a*/ 	.short	(.L_23 - .L_22)
.L_22:
        /*003c*/ 	.word	0x00000000
        /*0040*/ 	.short	0x0009
        /*0042*/ 	.short	0x0044
        /*0044*/ 	.byte	0x00, 0xf0, 0x11, 0x00


	//----- nvinfo : EIATTR_KPARAM_INFO
	.align		4
.L_23:
        /*0048*/ 	.byte	0x04, 0x17
        /*004a*/ 	.short	(.L_25 - .L_24)
.L_24:
        /*004c*/ 	.word	0x00000000
        /*0050*/ 	.short	0x0008
        /*0052*/ 	.short	0x0040
        /*0054*/ 	.byte	0x00, 0xf0, 0x11, 0x00


	//----- nvinfo : EIATTR_KPARAM_INFO
	.align		4
.L_25:
        /*0058*/ 	.byte	0x04, 0x17
        /*005a*/ 	.short	(.L_27 - .L_26)
.L_26:
        /*005c*/ 	.word	0x00000000
        /*0060*/ 	.short	0x0007
        /*0062*/ 	.short	0x0038
        /*0064*/ 	.byte	0x00, 0xf5, 0x21, 0x00


	//----- nvinfo : EIATTR_KPARAM_INFO
	.align		4
.L_27:
        /*0068*/ 	.byte	0x04, 0x17
        /*006a*/ 	.short	(.L_29 - .L_28)
.L_28:
        /*006c*/ 	.word	0x00000000
        /*0070*/ 	.short	0x0006
        /*0072*/ 	.short	0x0030
        /*0074*/ 	.byte	0x00, 0xf5, 0x21, 0x00


	//----- nvinfo : EIATTR_KPARAM_INFO
	.align		4
.L_29:
        /*0078*/ 	.byte	0x04, 0x17
        /*007a*/ 	.short	(.L_31 - .L_30)
.L_30:
        /*007c*/ 	.word	0x00000000
        /*0080*/ 	.short	0x0005
        /*0082*/ 	.short	0x0028
        /*0084*/ 	.byte	0x00, 0xf5, 0x21, 0x00


	//----- nvinfo : EIATTR_KPARAM_INFO
	.align		4
.L_31:
        /*0088*/ 	.byte	0x04, 0x17
        /*008a*/ 	.short	(.L_33 - .L_32)
.L_32:
        /*008c*/ 	.word	0x00000000
        /*0090*/ 	.short	0x0004
        /*0092*/ 	.short	0x0020
        /*0094*/ 	.byte	0x00, 0xf5, 0x21, 0x00


	//----- nvinfo : EIATTR_KPARAM_INFO
	.align		4
.L_33:
        /*0098*/ 	.byte	0x04, 0x17
        /*009a*/ 	.short	(.L_35 - .L_34)
.L_34:
        /*009c*/ 	.word	0x00000000
        /*00a0*/ 	.short	0x0003
        /*00a2*/ 	.short	0x0018
        /*00a4*/ 	.byte	0x00, 0xf5, 0x21, 0x00


	//----- nvinfo : EIATTR_KPARAM_INFO
	.align		4
.L_35:
        /*00a8*/ 	.byte	0x04, 0x17
        /*00aa*/ 	.short	(.L_37 - .L_36)
.L_36:
        /*00ac*/ 	.word	0x00000000
        /*00b0*/ 	.short	0x0002
        /*00b2*/ 	.short	0x0010
        /*00b4*/ 	.byte	0x00, 0xf5, 0x21, 0x00


	//----- nvinfo : EIATTR_KPARAM_INFO
	.align		4
.L_37:
        /*00b8*/ 	.byte	0x04, 0x17
        /*00ba*/ 	.short	(.L_39 - .L_38)
.L_38:
        /*00bc*/ 	.word	0x00000000
        /*00c0*/ 	.short	0x0001
        /*00c2*/ 	.short	0x0008
        /*00c4*/ 	.byte	0x00, 0xf5, 0x21, 0x00


	//----- nvinfo : EIATTR_KPARAM_INFO
	.align		4
.L_39:
        /*00c8*/ 	.byte	0x04, 0x17
        /*00ca*/ 	.short	(.L_41 - .L_40)
.L_40:
        /*00cc*/ 	.word	0x00000000
        /*00d0*/ 	.short	0x0000
        /*00d2*/ 	.short	0x0000
        /*00d4*/ 	.byte	0x00, 0xf5, 0x21, 0x00


	//----- nvinfo : EIATTR_SPARSE_MMA_MASK
	.align		4
.L_41:
        /*00d8*/ 	.byte	0x03, 0x50
        /*00da*/ 	.short	0x0000


	//----- nvinfo : EIATTR_MAXREG_COUNT
	.align		4
        /*00dc*/ 	.byte	0x03, 0x1b
        /*00de*/ 	.short	0x00ff


	//----- nvinfo : EIATTR_MERCURY_ISA_VERSION
	.align		4
        /*00e0*/ 	.byte	0x03, 0x5f
        /*00e2*/ 	.short	0x0101


	//----- nvinfo : EIATTR_VRC_CTA_INIT_COUNT
	.align		4
        /*00e4*/ 	.byte	0x02, 0x4a
	.zero		1
	.zero		1


	//----- nvinfo : EIATTR_EXIT_INSTR_OFFSETS
	.align		4
        /*00e8*/ 	.byte	0x04, 0x1c
        /*00ea*/ 	.short	(.L_43 - .L_42)


	//   ....[0]....
.L_42:
        /*00ec*/ 	.word	0x00002750


	//   ....[1]....
        /*00f0*/ 	.word	0x00003130


	//   ....[2]....
        /*00f4*/ 	.word	0x000035b0


	//   ....[3]....
        /*00f8*/ 	.word	0x00003850


	//   ....[4]....
        /*00fc*/ 	.word	0x000039f0


	//   ....[5]....
        /*0100*/ 	.word	0x00003ad0


	//----- nvinfo : EIATTR_CBANK_PARAM_SIZE
	.align		4
.L_43:
        /*0104*/ 	.byte	0x03, 0x19
        /*0106*/ 	.short	0x0058


	//----- nvinfo : EIATTR_PARAM_CBANK
	.align		4
        /*0108*/ 	.byte	0x04, 0x0a
        /*010a*/ 	.short	(.L_45 - .L_44)
	.align		4
.L_44:
        /*010c*/ 	.word	index@(.nv.constant0._Z13backpropogatePdS_S_S_S_S_S_S_iiiid)
        /*0110*/ 	.short	0x0380
        /*0112*/ 	.short	0x0058


	//----- nvinfo : EIATTR_SW_WAR
	.align		4
.L_45:
        /*0114*/ 	.byte	0x04, 0x36
        /*0116*/ 	.short	(.L_47 - .L_46)
.L_46:
        /*0118*/ 	.word	0x00000008
.L_47:


//--------------------- .nv.info._Z11forwardFeedPdS_S_S_S_S_S_iiii --------------------------
	.section	.nv.info._Z11forwardFeedPdS_S_S_S_S_S_iiii,"",@"SHT_CUDA_INFO"
	.sectionflags	@""
	.align	4


	//----- nvinfo : EIATTR_CUDA_API_VERSION
	.align		4
        /*0000*/ 	.byte	0x04, 0x37
        /*0002*/ 	.short	(.L_49 - .L_48)
.L_48:
        /*0004*/ 	.word	0x00000082


	//----- nvinfo : EIATTR_KPARAM_INFO
	.align		4
.L_49:
        /*0008*/ 	.byte	0x04, 0x17
        /*000a*/ 	.short	(.L_51 - .L_50)
.L_50:
        /*000c*/ 	.word	0x00000000
        /*0010*/ 	.short	0x000a
        /*0012*/ 	.short	0x0044
        /*0014*/ 	.byte	0x00, 0xf0, 0x11, 0x00


	//----- nvinfo : EIATTR_KPARAM_INFO
	.align		4
.L_51:
        /*0018*/ 	.byte	0x04, 0x17
        /*001a*/ 	.short	(.L_53 - .L_52)
.L_52:
        /*001c*/ 	.word	0x00000000
        /*0020*/ 	.short	0x0009
        /*0022*/ 	.short	0x0040
        /*0024*/ 	.byte	0x00, 0xf0, 0x11, 0x00


	//----- nvinfo : EIATTR_KPARAM_INFO
	.align		4
.L_53:
        /*0028*/ 	.byte	0x04, 0x17
        /*002a*/ 	.short	(.L_55 - .L_54)
.L_54:
        /*002c*/ 	.word	0x00000000
        /*0030*/ 	.short	0x0008
        /*0032*/ 	.short	0x003c
        /*0034*/ 	.byte	0x00, 0xf0, 0x11, 0x00


	//----- nvinfo : EIATTR_KPARAM_INFO
	.align		4
.L_55:
        /*0038*/ 	.byte	0x04, 0x17
        /*003a*/ 	.short	(.L_57 - .L_56)
.L_56:
        /*003c*/ 	.word	0x00000000
        /*0040*/ 	.short	0x0007
        /*0042*/ 	.short	0x0038
        /*0044*/ 	.byte	0x00, 0xf0, 0x11, 0x00


	//----- nvinfo : EIATTR_KPARAM_INFO
	.align		4
.L_57:
        /*0048*/ 	.byte	0x04, 0x17
        /*004a*/ 	.short	(.L_59 - .L_58)
.L_58:
        /*004c*/ 	.word	0x00000000
        /*0050*/ 	.short	0x0006
        /*0052*/ 	.short	0x0030
        /*0054*/ 	.byte	0x00, 0xf5, 0x21, 0x00


	//----- nvinfo : EIATTR_KPARAM_INFO
	.align		4
.L_59:
        /*0058*/ 	.byte	0x04, 0x17
        /*005a*/ 	.short	(.L_61 - .L_60)
.L_60:
        /*005c*/ 	.word	0x00000000
        /*0060*/ 	.short	0x0005
        /*0062*/ 	.short	0x0028
        /*0064*/ 	.byte	0x00, 0xf5, 0x21, 0x00


	//----- nvinfo : EIATTR_KPARAM_INFO
	.align		4
.L_61:
        /*0068*/ 	.byte	0x04, 0x17
        /*006a*/ 	.short	(.L_63 - .L_62)
.L_62:
        /*006c*/ 	.word	0x00000000
        /*0070*/ 	.short	0x0004
        /*0072*/ 	.short	0x0020
        /*0074*/ 	.byte	0x00, 0xf5, 0x21, 0x00


	//----- nvinfo : EIATTR_KPARAM_INFO
	.align		4
.L_63:
        /*0078*/ 	.byte	0x04, 0x17
        /*007a*/ 	.short	(.L_65 - .L_64)
.L_64:
        /*007c*/ 	.word	0x00000000
        /*0080*/ 	.short	0x0003
        /*0082*/ 	.short	0x0018
        /*0084*/ 	.byte	0x00, 0xf5, 0x21, 0x00


	//----- nvinfo : EIATTR_KPARAM_INFO
	.align		4
.L_65:
        /*0088*/ 	.byte	0x04, 0x17
        /*008a*/ 	.short	(.L_67 - .L_66)
.L_66:
        /*008c*/ 	.word	0x00000000
        /*0090*/ 	.short	0x0002
        /*0092*/ 	.short	0x0010
        /*0094*/ 	.byte	0x00, 0xf5, 0x21, 0x00


	//----- nvinfo : EIATTR_KPARAM_INFO
	.align		4
.L_67:
        /*0098*/ 	.byte	0x04, 0x17
        /*009a*/ 	.short	(.L_69 - .L_68)
.L_68:
        /*009c*/ 	.word	0x00000000
        /*00a0*/ 	.short	0x0001
        /*00a2*/ 	.short	0x0008
        /*00a4*/ 	.byte	0x00, 0xf5, 0x21, 0x00


	//----- nvinfo : EIATTR_KPARAM_INFO
	.align		4
.L_69:
        /*00a8*/ 	.byte	0x04, 0x17
        /*00aa*/ 	.short	(.L_71 - .L_70)
.L_70:
        /*00ac*/ 	.word	0x00000000
        /*00b0*/ 	.short	0x0000
        /*00b2*/ 	.short	0x0000
        /*00b4*/ 	.byte	0x00, 0xf5, 0x21, 0x00


	//----- nvinfo : EIATTR_SPARSE_MMA_MASK
	.align		4
.L_71:
        /*00b8*/ 	.byte	0x03, 0x50
        /*00ba*/ 	.short	0x0000


	//----- nvinfo : EIATTR_MAXREG_COUNT
	.align		4
        /*00bc*/ 	.byte	0x03, 0x1b
        /*00be*/ 	.short	0x00ff


	//----- nvinfo : EIATTR_MERCURY_ISA_VERSION
	.align		4
        /*00c0*/ 	.byte	0x03, 0x5f
        /*00c2*/ 	.short	0x0101


	//----- nvinfo : EIATTR_VRC_CTA_INIT_COUNT
	.align		4
        /*00c4*/ 	.byte	0x02, 0x4a
	.zero		1
	.zero		1


	//----- nvinfo : EIATTR_EXIT_INSTR_OFFSETS
	.align		4
        /*00c8*/ 	.byte	0x04, 0x1c
        /*00ca*/ 	.short	(.L_73 - .L_72)


	//   ....[0]....
.L_72:
        /*00cc*/ 	.word	0x000020d0


	//   ....[1]....
        /*00d0*/ 	.word	0x000034b0


	//   ....[2]....
        /*00d4*/ 	.word	0x00003f70


	//   ....[3]....
        /*00d8*/ 	.word	0x000044e0


	//----- nvinfo : EIATTR_CRS_STACK_SIZE
	.align		4
.L_73:
        /*00dc*/ 	.byte	0x04, 0x1e
        /*00de*/ 	.short	(.L_75 - .L_74)
.L_74:
        /*00e0*/ 	.word	0x00000000


	//----- nvinfo : EIATTR_CBANK_PARAM_SIZE
	.align		4
.L_75:
        /*00e4*/ 	.byte	0x03, 0x19
        /*00e6*/ 	.short	0x0048


	//----- nvinfo : EIATTR_PARAM_CBANK
	.align		4
        /*00e8*/ 	.byte	0x04, 0x0a
        /*00ea*/ 	.short	(.L_77 - .L_76)
	.align		4
.L_76:
        /*00ec*/ 	.word	index@(.nv.constant0._Z11forwardFeedPdS_S_S_S_S_S_iiii)
        /*00f0*/ 	.short	0x0380
        /*00f2*/ 	.short	0x0048


	//----- nvinfo : EIATTR_SW_WAR
	.align		4
.L_77:
        /*00f4*/ 	.byte	0x04, 0x36
        /*00f6*/ 	.short	(.L_79 - .L_78)
.L_78:
        /*00f8*/ 	.word	0x00000008
.L_79:


//--------------------- .nv.callgraph             --------------------------
	.section	.nv.callgraph,"",@"SHT_CUDA_CALLGRAPH"
	.align	4
	.sectionentsize	8
	.align		4
        /*0000*/ 	.word	0x00000000
	.align		4
        /*0004*/ 	.word	0xffffffff
	.align		4
        /*0008*/ 	.word	0x00000000
	.align		4
        /*000c*/ 	.word	0xfffffffe
	.align		4
        /*0010*/ 	.word	0x00000000
	.align		4
        /*0014*/ 	.word	0xfffffffd
	.align		4
        /*0018*/ 	.word	0x00000000
	.align		4
        /*001c*/ 	.word	0xfffffffc


//--------------------- .text._Z13backpropogatePdS_S_S_S_S_S_S_iiiid --------------------------
	.section	.text._Z13backpropogatePdS_S_S_S_S_S_S_iiiid,"ax",@progbits
	.align	128
        .global         _Z13backpropogatePdS_S_S_S_S_S_S_iiiid
        .type           _Z13backpropogatePdS_S_S_S_S_S_S_iiiid,@function
        .size           _Z13backpropogatePdS_S_S_S_S_S_S_iiiid,(.L_x_77 - _Z13backpropogatePdS_S_S_S_S_S_S_iiiid)
        .other          _Z13backpropogatePdS_S_S_S_S_S_S_iiiid,@"STO_CUDA_ENTRY STV_DEFAULT"
_Z13backpropogatePdS_S_S_S_S_S_S_iiiid:
.text._Z13backpropogatePdS_S_S_S_S_S_S_iiiid:
[----:B------:R-:W0:Y:S08]  /*0000*/  LDC R1, c[0x0][0x37c] ;  /* 0x0000df00ff017b82 */ /* 0x000e300000000800 */
[----:B------:R-:W1:Y:S01]  /*0010*/  LDC R3, c[0x0][0x3c8] ;  /* 0x0000f200ff037b82 */ /* 0x000e620000000800 */
[----:B------:R-:W2:Y:S01]  /*0020*/  LDCU.64 UR6, c[0x0][0x358] ;  /* 0x00006b00ff0677ac */ /* 0x000ea20008000a00 */
[----:B0-----:R-:W-:Y:S01]  /*0030*/  VIADD R1, R1, 0xffffffe0 ;  /* 0xffffffe001017836 */ /* 0x001fe20000000000 */
[----:B------:R-:W0:Y:S01]  /*0040*/  LDCU UR4, c[0x0][0x3c0] ;  /* 0x00007800ff0477ac */ /* 0x000e220008000800 */
[C---:B-1----:R-:W-:Y:S01]  /*0050*/  ISETP.GE.AND P0, PT, R3.reuse, 0x1, PT ;  /* 0x000000010300780c */ /* 0x042fe20003f06270 */
[----:B------:R-:W-:-:S12]  /*0060*/  VIADD R25, R3, 0xffffffff ;  /* 0xffffffff03197836 */ /* 0x000fd80000000000 */
[----:B------:R-:W1:Y:S08]  /*0070*/  @P0 LDC R0, c[0x0][0x3cc] ;  /* 0x0000f300ff000b82 */ /* 0x000e700000000800 */
[----:B------:R-:W3:Y:S08]  /*0080*/  @P0 LDC.64 R6, c[0x0][0x398] ;  /* 0x0000e600ff060b82 */ /* 0x000ef00000000a00 */
[----:B------:R-:W4:Y:S01]  /*0090*/  @P0 LDC.64 R10, c[0x0][0x3a8] ;  /* 0x0000ea00ff0a0b82 */ /* 0x000f220000000a00 */
[----:B-1----:R-:W-:-:S05]  /*00a0*/  @P0 IMAD R0, R3, R0, RZ ;  /* 0x0000000003000224 */ /* 0x002fca00078e02ff */
[----:B------:R-:W-:Y:S01]  /*00b0*/  @P0 IADD3 R2, P1, PT, R0, R3, RZ ;  /* 0x0000000300020210 */ /* 0x000fe20007f3e0ff */
[----:B---3--:R-:W-:-:S03]  /*00c0*/  @P0 IMAD.WIDE.U32 R6, R25, 0x8, R6 ;  /* 0x0000000819060825 */ /* 0x008fc600078e0006 */
[----:B------:R-:W-:-:S03]  /*00d0*/  @P0 LEA.HI.X.SX32 R0, R0, RZ, 0x1, P1 ;  /* 0x000000ff00000211 */ /* 0x000fc600008f0eff */
[----:B--2---:R-:W2:Y:S01]  /*00e0*/  @P0 LDG.E.64 R6, desc[UR6][R6.64] ;  /* 0x0000000606060981 */ /* 0x004ea2000c1e1b00 */
[----:B----4-:R-:W-:-:S04]  /*00f0*/  @P0 LEA R10, P1, R2, R10, 0x3 ;  /* 0x0000000a020a0211 */ /* 0x010fc800078218ff */
[----:B------:R-:W-:-:S05]  /*0100*/  @P0 LEA.HI.X R11, R2, R11, R0, 0x3, P1 ;  /* 0x0000000b020b0211 */ /* 0x000fca00008f1c00 */
[----:B------:R-:W3:Y:S01]  /*0110*/  @P0 LDG.E.64 R4, desc[UR6][R10.64+-0x8] ;  /* 0xfffff8060a040981 */ /* 0x000ee2000c1e1b00 */
[----:B0-----:R-:W-:-:S04]  /*0120*/  MOV R0, UR4 ;  /* 0x0000000400007c02 */ /* 0x001fc80008000f00 */
[----:B------:R-:W-:Y:S01]  /*0130*/  ISETP.GE.AND P1, PT, R0, 0x1, PT ;  /* 0x000000010000780c */ /* 0x000fe20003f26270 */
[----:B--2---:R-:W-:-:S08]  /*0140*/  @P0 DADD R8, -R6, 1 ;  /* 0x3ff0000006080429 */ /* 0x004fd00000000100 */
[----:B------:R-:W-:Y:S02]  /*0150*/  @P0 DMUL R8, R6, R8 ;  /* 0x0000000806080228 */ /* 0x000fe40000000000 */
[----:B---3--:R-:W-:-:S08]  /*0160*/  @P0 DADD R4, R4, -R6 ;  /* 0x0000000004040229 */ /* 0x008fd00000000806 */
[----:B------:R-:W-:Y:S01]  /*0170*/  @P0 DMUL R22, R4, R8 ;  /* 0x0000000804160228 */ /* 0x000fe20000000000 */
[----:B------:R-:W-:Y:S10]  /*0180*/  @!P1 BRA `(.L_x_0) ;  /* 0x0000001000e09947 */ /* 0x000ff40003800000 */
[----:B------:R-:W-:Y:S05]  /*0190*/  @!P0 BRA `(.L_x_1) ;  /* 0x0000000800188947 */ /* 0x000fea0003800000 */
[C---:B------:R-:W-:Y:S02]  /*01a0*/  LOP3.LUT R5, R3.reuse, 0x7, RZ, 0xc0, !PT ;  /* 0x0000000703057812 */ /* 0x040fe400078ec0ff */
[C---:B------:R-:W-:Y:S02]  /*01b0*/  LOP3.LUT R24, R3.reuse, 0xf, RZ, 0xc0, !PT ;  /* 0x0000000f03187812 */ /* 0x040fe400078ec0ff */
[----:B------:R-:W-:Y:S01]  /*01c0*/  LOP3.LUT R4, R3, 0x7ffffff0, RZ, 0xc0, !PT ;  /* 0x7ffffff003047812 */ /* 0x000fe200078ec0ff */
[----:B------:R-:W-:Y:S01]  /*01d0*/  VIADD R2, R5, 0xffffffff ;  /* 0xffffffff05027836 */ /* 0x000fe20000000000 */
[----:B------:R-:W-:Y:S01]  /*01e0*/  LOP3.LUT R3, R3, 0x3, RZ, 0xc0, !PT ;  /* 0x0000000303037812 */ /* 0x000fe200078ec0ff */
[----:B------:R-:W-:-:S03]  /*01f0*/  VIADD R0, R24, 0xffffffff ;  /* 0xffffffff18007836 */ /* 0x000fc60000000000 */
[----:B------:R-:W-:Y:S02]  /*0200*/  ISETP.GE.U32.AND P1, PT, R2, 0x3, PT ;  /* 0x000000030200780c */ /* 0x000fe40003f26070 */
[----:B------:R-:W-:Y:S02]  /*0210*/  ISETP.GE.U32.AND P0, PT, R0, 0x7, PT ;  /* 0x000000070000780c */ /* 0x000fe40003f06070 */
[----:B------:R-:W-:-:S11]  /*0220*/  MOV R2, RZ ;  /* 0x000000ff00027202 */ /* 0x000fd60000000f00 */
.L_x_7:
[----:B------:R-:W-:Y:S01]  /*0230*/  ISETP.GE.U32.AND P2, PT, R25, 0xf, PT ;  /* 0x0000000f1900780c */ /* 0x000fe20003f46070 */
[----:B------:R-:W-:Y:S01]  /*0240*/  IMAD.MOV.U32 R0, RZ, RZ, RZ ;  /* 0x000000ffff007224 */ /* 0x000fe200078e00ff */
[----:B------:R-:W-:-:S11]  /*0250*/  CS2R R18, SRZ ;  /* 0x0000000000127805 */ /* 0x000fd6000001ff00 */
[----:B----4-:R-:W-:Y:S05]  /*0260*/  @!P2 BRA `(.L_x_2) ;  /* 0x0000000000a4a947 */ /* 0x010fea0003800000 */
[----:B------:R-:W-:Y:S01]  /*0270*/  CS2R R18, SRZ ;  /* 0x0000000000127805 */ /* 0x000fe2000001ff00 */
[----:B------:R-:W-:-:S06]  /*0280*/  UMOV UR4, URZ ;  /* 0x000000ff00047c82 */ /* 0x000fcc0008000000 */
.L_x_3:
[----:B------:R-:W0:Y:S01]  /*0290*/  LDC.64 R6, c[0x0][0x3a0] ;  /* 0x0000e800ff067b82 */ /* 0x000e220000000a00 */
[----:B------:R-:W-:-:S04]  /*02a0*/  VIADD R9, R2, UR4 ;  /* 0x0000000402097c36 */ /* 0x000fc80008000000 */
[----:B0-----:R-:W-:-:S05]  /*02b0*/  IMAD.WIDE.U32 R6, R9, 0x8, R6 ;  /* 0x0000000809067825 */ /* 0x001fca00078e0006 */
[----:B------:R-:W2:Y:S04]  /*02c0*/  LDG.E.64 R14, desc[UR6][R6.64] ;  /* 0x00000006060e7981 */ /* 0x000ea8000c1e1b00 */
[----:B------:R-:W3:Y:S04]  /*02d0*/  LDG.E.64 R16, desc[UR6][R6.64+0x8] ;  /* 0x0000080606107981 */ /* 0x000ee8000c1e1b00 */
[----:B------:R-:W4:Y:S04]  /*02e0*/  LDG.E.64 R20, desc[UR6][R6.64+0x10] ;  /* 0x0000100606147981 */ /* 0x000f28000c1e1b00 */
[----:B------:R-:W5:Y:S04]  /*02f0*/  LDG.E.64 R8, desc[UR6][R6.64+0x18] ;  /* 0x0000180606087981 */ /* 0x000f68000c1e1b00 */
[----:B------:R-:W5:Y:S04]  /*0300*/  LDG.E.64 R10, desc[UR6][R6.64+0x20] ;  /* 0x00002006060a7981 */ /* 0x000f68000c1e1b00 */
[----:B------:R-:W5:Y:S01]  /*0310*/  LDG.E.64 R12, desc[UR6][R6.64+0x28] ;  /* 0x00002806060c7981 */ /* 0x000f62000c1e1b00 */
[----:B--2---:R-:W-:-:S03]  /*0320*/  DFMA R18, R22, R14, R18 ;  /* 0x0000000e1612722b */ /* 0x004fc60000000012 */
[----:B------:R-:W2:Y:S05]  /*0330*/  LDG.E.64 R14, desc[UR6][R6.64+0x30] ;  /* 0x00003006060e7981 */ /* 0x000eaa000c1e1b00 */
[C---:B---3--:R-:W-:Y:S01]  /*0340*/  DFMA R18, R22.reuse, R16, R18 ;  /* 0x000000101612722b */ /* 0x048fe20000000012 */
[----:B------:R-:W3:Y:S07]  /*0350*/  LDG.E.64 R16, desc[UR6][R6.64+0x38] ;  /* 0x0000380606107981 */ /* 0x000eee000c1e1b00 */
[C---:B----4-:R-:W-:Y:S01]  /*0360*/  DFMA R18, R22.reuse, R20, R18 ;  /* 0x000000141612722b */ /* 0x050fe20000000012 */
[----:B------:R-:W4:Y:S07]  /*0370*/  LDG.E.64 R20, desc[UR6][R6.64+0x40] ;  /* 0x0000400606147981 */ /* 0x000f2e000c1e1b00 */
[----:B-----5:R-:W-:-:S02]  /*0380*/  DFMA R8, R22, R8, R18 ;  /* 0x000000081608722b */ /* 0x020fc40000000012 */
[----:B------:R-:W5:Y:S06]  /*0390*/  LDG.E.64 R18, desc[UR6][R6.64+0x48] ;  /* 0x0000480606127981 */ /* 0x000f6c000c1e1b00 */
[C---:B------:R-:W-:Y:S02]  /*03a0*/  DFMA R10, R22.reuse, R10, R8 ;  /* 0x0000000a160a722b */ /* 0x040fe40000000008 */
[----:B------:R-:W5:Y:S06]  /*03b0*/  LDG.E.64 R8, desc[UR6][R6.64+0x50] ;  /* 0x0000500606087981 */ /* 0x000f6c000c1e1b00 */
[----:B------:R-:W-:-:S02]  /*03c0*/  DFMA R12, R22, R12, R10 ;  /* 0x0000000c160c722b */ /* 0x000fc4000000000a */
[----:B------:R-:W5:Y:S06]  /*03d0*/  LDG.E.64 R10, desc[UR6][R6.64+0x58] ;  /* 0x00005806060a7981 */ /* 0x000f6c000c1e1b00 */
[C---:B--2---:R-:W-:Y:S02]  /*03e0*/  DFMA R14, R22.reuse, R14, R12 ;  /* 0x0000000e160e722b */ /* 0x044fe4000000000c */
[----:B------:R-:W2:Y:S06]  /*03f0*/  LDG.E.64 R12, desc[UR6][R6.64+0x60] ;  /* 0x00006006060c7981 */ /* 0x000eac000c1e1b00 */
[----:B---3--:R-:W-:-:S02]  /*0400*/  DFMA R16, R22, R16, R14 ;  /* 0x000000101610722b */ /* 0x008fc4000000000e */
[----:B------:R-:W3:Y:S06]  /*0410*/  LDG.E.64 R14, desc[UR6][R6.64+0x68] ;  /* 0x00006806060e7981 */ /* 0x000eec000c1e1b00 */
[C---:B----4-:R-:W-:Y:S02]  /*0420*/  DFMA R20, R22.reuse, R20, R16 ;  /* 0x000000141614722b */ /* 0x050fe40000000010 */
[----:B------:R-:W4:Y:S04]  /*0430*/  LDG.E.64 R16, desc[UR6][R6.64+0x70] ;  /* 0x0000700606107981 */ /* 0x000f28000c1e1b00 */
[----:B------:R-:W4:Y:S02]  /*0440*/  LDG.E.64 R6, desc[UR6][R6.64+0x78] ;  /* 0x0000780606067981 */ /* 0x000f24000c1e1b00 */
[----:B-----5:R-:W-:Y:S01]  /*0450*/  DFMA R18, R22, R18, R20 ;  /* 0x000000121612722b */ /* 0x020fe20000000014 */
[----:B------:R-:W-:-:S06]  /*0460*/  UIADD3 UR4, UPT, UPT, UR4, 0x10, URZ ;  /* 0x0000001004047890 */ /* 0x000fcc000fffe0ff */
[----:B------:R-:W-:Y:S01]  /*0470*/  ISETP.NE.AND P2, PT, R4, UR4, PT ;  /* 0x0000000404007c0c */ /* 0x000fe2000bf45270 */
[----:B------:R-:W-:-:S08]  /*0480*/  DFMA R8, R22, R8, R18 ;  /* 0x000000081608722b */ /* 0x000fd00000000012 */
[----:B------:R-:W-:-:S08]  /*0490*/  DFMA R8, R22, R10, R8 ;  /* 0x0000000a1608722b */ /* 0x000fd00000000008 */
[----:B--2---:R-:W-:-:S08]  /*04a0*/  DFMA R8, R22, R12, R8 ;  /* 0x0000000c1608722b */ /* 0x004fd00000000008 */
[----:B---3--:R-:W-:-:S08]  /*04b0*/  DFMA R8, R22, R14, R8 ;  /* 0x0000000e1608722b */ /* 0x008fd00000000008 */
[----:B----4-:R-:W-:-:S08]  /*04c0*/  DFMA R8, R22, R16, R8 ;  /* 0x000000101608722b */ /* 0x010fd00000000008 */
[----:B------:R-:W-:Y:S01]  /*04d0*/  DFMA R18, R22, R6, R8 ;  /* 0x000000061612722b */ /* 0x000fe20000000008 */
[----:B------:R-:W-:Y:S10]  /*04e0*/  @P2 BRA `(.L_x_3) ;  /* 0xfffffffc00682947 */ /* 0x000ff4000383ffff */
[----:B------:R-:W-:-:S07]  /*04f0*/  MOV R0, R4 ;  /* 0x0000000400007202 */ /* 0x000fce0000000f00 */
.L_x_2:
[----:B------:R-:W-:-:S13]  /*0500*/  ISETP.NE.AND P2, PT, R24, RZ, PT ;  /* 0x000000ff1800720c */ /* 0x000fda0003f45270 */
[----:B------:R-:W-:Y:S05]  /*0510*/  @!P2 BRA `(.L_x_4) ;  /* 0x000000040004a947 */ /* 0x000fea0003800000 */
[----:B------:R-:W-:Y:S01]  /*0520*/  ISETP.NE.AND P2, PT, R5, RZ, PT ;  /* 0x000000ff0500720c */ /* 0x000fe20003f45270 */
[----:B------:R-:W-:-:S12]  /*0530*/  @!P0 BRA `(.L_x_5) ;  /* 0x0000000000648947 */ /* 0x000fd80003800000 */
[----:B------:R-:W0:Y:S01]  /*0540*/  LDC.64 R6, c[0x0][0x3a0] ;  /* 0x0000e800ff067b82 */ /* 0x000e220000000a00 */
[----:B------:R-:W-:-:S07]  /*0550*/  IMAD.IADD R9, R0, 0x1, R2 ;  /* 0x0000000100097824 */ /* 0x000fce00078e0202 */
[----:B------:R-:W1:Y:S01]  /*0560*/  LDC.64 R20, c[0x0][0x3a0] ;  /* 0x0000e800ff147b82 */ /* 0x000e620000000a00 */
[----:B0-----:R-:W-:-:S06]  /*0570*/  IMAD.WIDE.U32 R6, R9, 0x8, R6 ;  /* 0x0000000809067825 */ /* 0x001fcc00078e0006 */
[----:B------:R-:W2:Y:S01]  /*0580*/  LDG.E.64 R6, desc[UR6][R6.64] ;  /* 0x0000000606067981 */ /* 0x000ea2000c1e1b00 */
[----:B------:R-:W-:-:S05]  /*0590*/  IADD3 R8, P3, PT, R0, R2, RZ ;  /* 0x0000000200087210 */ /* 0x000fca0007f7e0ff */
[----:B------:R-:W-:Y:S01]  /*05a0*/  IMAD.X R9, RZ, RZ, RZ, P3 ;  /* 0x000000ffff097224 */ /* 0x000fe200018e06ff */
[----:B-1----:R-:W-:-:S04]  /*05b0*/  LEA R20, P3, R8, R20, 0x3 ;  /* 0x0000001408147211 */ /* 0x002fc800078618ff */
[----:B------:R-:W-:-:S05]  /*05c0*/  LEA.HI.X R21, R8, R21, R9, 0x3, P3 ;  /* 0x0000001508157211 */ /* 0x000fca00018f1c09 */
[----:B------:R-:W3:Y:S04]  /*05d0*/  LDG.E.64 R16, desc[UR6][R20.64+0x8] ;  /* 0x0000080614107981 */ /* 0x000ee8000c1e1b00 */
[----:B------:R-:W4:Y:S04]  /*05e0*/  LDG.E.64 R14, desc[UR6][R20.64+0x10] ;  /* 0x00001006140e7981 */ /* 0x000f28000c1e1b00 */
[----:B------:R-:W5:Y:S04]  /*05f0*/  LDG.E.64 R12, desc[UR6][R20.64+0x18] ;  /* 0x00001806140c7981 */ /* 0x000f68000c1e1b00 */
[----:B------:R-:W5:Y:S04]  /*0600*/  LDG.E.64 R10, desc[UR6][R20.64+0x20] ;  /* 0x00002006140a7981 */ /* 0x000f68000c1e1b00 */
[----:B------:R-:W5:Y:S01]  /*0610*/  LDG.E.64 R8, desc[UR6][R20.64+0x28] ;  /* 0x0000280614087981 */ /* 0x000f62000c1e1b00 */
[----:B--2---:R-:W-:-:S03]  /*0620*/  DFMA R18, R22, R6, R18 ;  /* 0x000000061612722b */ /* 0x004fc60000000012 */
[----:B------:R-:W2:Y:S04]  /*0630*/  LDG.E.64 R6, desc[UR6][R20.64+0x30] ;  /* 0x0000300614067981 */ /* 0x000ea8000c1e1b00 */
[----:B------:R-:W2:Y:S01]  /*0640*/  LDG.E.64 R20, desc[UR6][R20.64+0x38] ;  /* 0x0000380614147981 */ /* 0x000ea2000c1e1b00 */
[----:B------:R-:W-:Y:S01]  /*0650*/  IADD3 R0, PT, PT, R0, 0x8, RZ ;  /* 0x0000000800007810 */ /* 0x000fe20007ffe0ff */
[----:B---3--:R-:W-:-:S08]  /*0660*/  DFMA R16, R22, R16, R18 ;  /* 0x000000101610722b */ /* 0x008fd00000000012 */
[----:B----4-:R-:W-:-:S08]  /*0670*/  DFMA R14, R22, R14, R16 ;  /* 0x0000000e160e722b */ /* 0x010fd00000000010 */
[----:B-----5:R-:W-:-:S08]  /*0680*/  DFMA R12, R22, R12, R14 ;  /* 0x0000000c160c722b */ /* 0x020fd0000000000e */
[----:B------:R-:W-:-:S08]  /*0690*/  DFMA R10, R22, R10, R12 ;  /* 0x0000000a160a722b */ /* 0x000fd0000000000c */
[----:B------:R-:W-:-:S08]  /*06a0*/  DFMA R8, R22, R8, R10 ;  /* 0x000000081608722b */ /* 0x000fd0000000000a */
[----:B--2---:R-:W-:-:S08]  /*06b0*/  DFMA R6, R22, R6, R8 ;  /* 0x000000061606722b */ /* 0x004fd00000000008 */
[----:B------:R-:W-:-:S11]  /*06c0*/  DFMA R18, R22, R20, R6 ;  /* 0x000000141612722b */ /* 0x000fd60000000006 */
.L_x_5:
[----:B------:R-:W-:Y:S05]  /*06d0*/  @!P2 BRA `(.L_x_4) ;  /* 0x000000000094a947 */ /* 0x000fea0003800000 */
[----:B------:R-:W-:Y:S01]  /*06e0*/  ISETP.NE.AND P2, PT, R3, RZ, PT ;  /* 0x000000ff0300720c */ /* 0x000fe20003f45270 */
[----:B------:R-:W-:-:S12]  /*06f0*/  @!P1 BRA `(.L_x_6) ;  /* 0x0000000000449947 */ /* 0x000fd80003800000 */
[----:B------:R-:W0:Y:S01]  /*0700*/  LDC.64 R8, c[0x0][0x3a0] ;  /* 0x0000e800ff087b82 */ /* 0x000e220000000a00 */
[C---:B------:R-:W-:Y:S01]  /*0710*/  IMAD.IADD R11, R0.reuse, 0x1, R2 ;  /* 0x00000001000b7824 */ /* 0x040fe200078e0202 */
[----:B------:R-:W-:-:S06]  /*0720*/  IADD3 R10, P3, PT, R0, R2, RZ ;  /* 0x00000002000a7210 */ /* 0x000fcc0007f7e0ff */
[----:B------:R-:W1:Y:S01]  /*0730*/  LDC.64 R6, c[0x0][0x3a0] ;  /* 0x0000e800ff067b82 */ /* 0x000e620000000a00 */
[----:B0-----:R-:W-:-:S04]  /*0740*/  IMAD.WIDE.U32 R8, R11, 0x8, R8 ;  /* 0x000000080b087825 */ /* 0x001fc800078e0008 */
[----:B------:R-:W-:Y:S02]  /*0750*/  IMAD.X R11, RZ, RZ, RZ, P3 ;  /* 0x000000ffff0b7224 */ /* 0x000fe400018e06ff */
[----:B------:R-:W2:Y:S01]  /*0760*/  LDG.E.64 R8, desc[UR6][R8.64] ;  /* 0x0000000608087981 */ /* 0x000ea2000c1e1b00 */
[----:B-1----:R-:W-:-:S04]  /*0770*/  LEA R6, P3, R10, R6, 0x3 ;  /* 0x000000060a067211 */ /* 0x002fc800078618ff */
[----:B------:R-:W-:-:S05]  /*0780*/  LEA.HI.X R7, R10, R7, R11, 0x3, P3 ;  /* 0x000000070a077211 */ /* 0x000fca00018f1c0b */
[----:B------:R-:W3:Y:S04]  /*0790*/  LDG.E.64 R12, desc[UR6][R6.64+0x8] ;  /* 0x00000806060c7981 */ /* 0x000ee8000c1e1b00 */
[----:B------:R-:W4:Y:S04]  /*07a0*/  LDG.E.64 R10, desc[UR6][R6.64+0x10] ;  /* 0x00001006060a7981 */ /* 0x000f28000c1e1b00 */
[----:B------:R-:W5:Y:S01]  /*07b0*/  LDG.E.64 R14, desc[UR6][R6.64+0x18] ;  /* 0x00001806060e7981 */ /* 0x000f62000c1e1b00 */
[----:B------:R-:W-:Y:S01]  /*07c0*/  IADD3 R0, PT, PT, R0, 0x4, RZ ;  /* 0x0000000400007810 */ /* 0x000fe20007ffe0ff */
[----:B--2---:R-:W-:-:S08]  /*07d0*/  DFMA R18, R22, R8, R18 ;  /* 0x000000081612722b */ /* 0x004fd00000000012 */
[----:B---3--:R-:W-:-:S08]  /*07e0*/  DFMA R12, R22, R12, R18 ;  /* 0x0000000c160c722b */ /* 0x008fd00000000012 */
[----:B----4-:R-:W-:-:S08]  /*07f0*/  DFMA R10, R22, R10, R12 ;  /* 0x0000000a160a722b */ /* 0x010fd0000000000c */
[----:B-----5:R-:W-:-:S11]  /*0800*/  DFMA R18, R22, R14, R10 ;  /* 0x0000000e1612722b */ /* 0x020fd6000000000a */
.L_x_6:
[----:B------:R-:W-:Y:S05]  /*0810*/  @!P2 BRA `(.L_x_4) ;  /* 0x000000000044a947 */ /* 0x000fea0003800000 */
[----:B------:R-:W0:Y:S01]  /*0820*/  LDC.64 R6, c[0x0][0x3a0] ;  /* 0x0000e800ff067b82 */ /* 0x000e220000000a00 */
[----:B------:R-:W-:-:S04]  /*0830*/  IMAD.IADD R9, R0, 0x1, R2 ;  /* 0x0000000100097824 */ /* 0x000fc800078e0202 */
[----:B0-----:R-:W-:-:S06]  /*0840*/  IMAD.WIDE.U32 R6, R9, 0x8, R6 ;  /* 0x0000000809067825 */ /* 0x001fcc00078e0006 */
[----:B------:R-:W2:Y:S01]  /*0850*/  LDG.E.64 R6, desc[UR6][R6.64] ;  /* 0x0000000606067981 */ /* 0x000ea2000c1e1b00 */
[----:B------:R-:W-:Y:S01]  /*0860*/  ISETP.NE.AND P2, PT, R3, 0x1, PT ;  /* 0x000000010300780c */ /* 0x000fe20003f45270 */
[----:B--2---:R-:W-:-:S12]  /*0870*/  DFMA R18, R22, R6, R18 ;  /* 0x000000061612722b */ /* 0x004fd80000000012 */
[----:B------:R-:W-:Y:S05]  /*0880*/  @!P2 BRA `(.L_x_4) ;  /* 0x000000000028a947 */ /* 0x000fea0003800000 */
[----:B------:R-:W0:Y:S01]  /*0890*/  LDC.64 R10, c[0x0][0x3a0] ;  /* 0x0000e800ff0a7b82 */ /* 0x000e220000000a00 */
[----:B------:R-:W-:-:S05]  /*08a0*/  IADD3 R0, P2, PT, R0, R2, RZ ;  /* 0x0000000200007210 */ /* 0x000fca0007f5e0ff */
[----:B------:R-:W-:Y:S01]  /*08b0*/  IMAD.X R6, RZ, RZ, RZ, P2 ;  /* 0x000000ffff067224 */ /* 0x000fe200010e06ff */
[----:B0-----:R-:W-:-:S04]  /*08c0*/  LEA R10, P2, R0, R10, 0x3 ;  /* 0x0000000a000a7211 */ /* 0x001fc800078418ff */
[----:B------:R-:W-:Y:S02]  /*08d0*/  LEA.HI.X R11, R0, R11, R6, 0x3, P2 ;  /* 0x0000000b000b7211 */ /* 0x000fe400010f1c06 */
[----:B------:R-:W-:-:S03]  /*08e0*/  ISETP.NE.AND P2, PT, R3, 0x2, PT ;  /* 0x000000020300780c */ /* 0x000fc60003f45270 */
[----:B------:R-:W2:Y:S10]  /*08f0*/  LDG.E.64 R6, desc[UR6][R10.64+0x8] ;  /* 0x000008060a067981 */ /* 0x000eb4000c1e1b00 */
[----:B------:R-:W3:Y:S01]  /*0900*/  @P2 LDG.E.64 R8, desc[UR6][R10.64+0x10] ;  /* 0x000010060a082981 */ /* 0x000ee2000c1e1b00 */
[----:B--2---:R-:W-:-:S08]  /*0910*/  DFMA R18, R22, R6, R18 ;  /* 0x000000061612722b */ /* 0x004fd00000000012 */
[----:B---3--:R-:W-:-:S11]  /*0920*/  @P2 DFMA R18, R22, R8, R18 ;  /* 0x000000081612222b */ /* 0x008fd60000000012 */
.L_x_4:
[----:B------:R-:W0:Y:S08]  /*0930*/  LDC.64 R6, c[0x0][0x388] ;  /* 0x0000e200ff067b82 */ /* 0x000e300000000a00 */
[----:B------:R-:W1:Y:S01]  /*0940*/  LDC R0, c[0x0][0x3c0] ;  /* 0x0000f000ff007b82 */ /* 0x000e620000000800 */
[----:B0-----:R-:W-:-:S06]  /*0950*/  IMAD.WIDE.U32 R6, R2, 0x8, R6 ;  /* 0x0000000802067825 */ /* 0x001fcc00078e0006 */
[----:B------:R-:W2:Y:S01]  /*0960*/  LDG.E.64 R6, desc[UR6][R6.64] ;  /* 0x0000000606067981 */ /* 0x000ea2000c1e1b00 */
[C---:B------:R-:W-:Y:S01]  /*0970*/  LEA R11, R2.reuse, R1, 0x3 ;  /* 0x00000001020b7211 */ /* 0x040fe200078e18ff */
[----:B------:R-:W-:-:S05]  /*0980*/  VIADD R2, R2, 0x1 ;  /* 0x0000000102027836 */ /* 0x000fca0000000000 */
[----:B-1----:R-:W-:Y:S01]  /*0990*/  ISETP.NE.AND P2, PT, R2, R0, PT ;  /* 0x000000000200720c */ /* 0x002fe20003f45270 */
[----:B--2---:R-:W-:-:S08]  /*09a0*/  DADD R8, -R6, 1 ;  /* 0x3ff0000006087429 */ /* 0x004fd00000000100 */
[----:B------:R-:W-:-:S08]  /*09b0*/  DMUL R8, R6, R8 ;  /* 0x0000000806087228 */ /* 0x000fd00000000000 */
[----:B------:R-:W-:-:S07]  /*09c0*/  DMUL R8, R8, R18 ;  /* 0x0000001208087228 */ /* 0x000fce0000000000 */
[----:B------:R4:W-:Y:S01]  /*09d0*/  STL.64 [R11], R8 ;  /* 0x000000080b007387 */ /* 0x0009e20000100a00 */
[----:B------:R-:W-:Y:S05]  /*09e0*/  @!P2 BRA `(.L_x_0) ;  /* 0x0000000800c8a947 */ /* 0x000fea0003800000 */
[----:B------:R-:W-:Y:S05]  /*09f0*/  BRA `(.L_x_7) ;  /* 0xfffffff8000c7947 */ /* 0x000fea000383ffff */
.L_x_1:
[C---:B------:R-:W-:Y:S01]  /*0a00*/  ISETP.GE.U32.AND P0, PT, R0.reuse, 0x10, PT ;  /* 0x000000100000780c */ /* 0x040fe20003f06070 */
[----:B------:R-:W-:Y:S01]  /*0a10*/  IMAD.MOV.U32 R3, RZ, RZ, RZ ;  /* 0x000000ffff037224 */ /* 0x000fe200078e00ff */
[----:B------:R-:W-:-:S04]  /*0a20*/  LOP3.LUT R2, R0, 0xf, RZ, 0xc0, !PT ;  /* 0x0000000f00027812 */ /* 0x000fc800078ec0ff */
[----:B------:R-:W-:-:S07]  /*0a30*/  ISETP.NE.AND P1, PT, R2, RZ, PT ;  /* 0x000000ff0200720c */ /* 0x000fce0003f25270 */
[----:B------:R-:W-:Y:S06]  /*0a40*/  @!P0 BRA `(.L_x_8) ;  /* 0x0000000400408947 */ /* 0x000fec0003800000 */
[----:B------:R-:W-:Y:S02]  /*0a50*/  LOP3.LUT R3, R0, 0x7ffffff0, RZ, 0xc0, !PT ;  /* 0x7ffffff000037812 */ /* 0x000fe400078ec0ff */
[----:B------:R-:W-:-:S07]  /*0a60*/  MOV R20, RZ ;  /* 0x000000ff00147202 */ /* 0x000fce0000000f00 */
.L_x_9:
[----:B0-----:R-:W0:Y:S02]  /*0a70*/  LDC.64 R8, c[0x0][0x388] ;  /* 0x0000e200ff087b82 */ /* 0x001e240000000a00 */
[----:B0-----:R-:W-:-:S05]  /*0a80*/  IMAD.WIDE.U32 R8, R20, 0x8, R8 ;  /* 0x0000000814087825 */ /* 0x001fca00078e0008 */
[----:B------:R-:W2:Y:S04]  /*0a90*/  LDG.E.64 R12, desc[UR6][R8.64+0x8] ;  /* 0x00000806080c7981 */ /* 0x000ea8000c1e1b00 */
[----:B------:R-:W3:Y:S04]  /*0aa0*/  LDG.E.64 R14, desc[UR6][R8.64] ;  /* 0x00000006080e7981 */ /* 0x000ee8000c1e1b00 */
[----:B------:R-:W4:Y:S04]  /*0ab0*/  LDG.E.64 R24, desc[UR6][R8.64+0x10] ;  /* 0x0000100608187981 */ /* 0x000f28000c1e1b00 */
[----:B------:R-:W5:Y:S04]  /*0ac0*/  LDG.E.64 R10, desc[UR6][R8.64+0x18] ;  /* 0x00001806080a7981 */ /* 0x000f68000c1e1b00 */
[----:B------:R-:W5:Y:S04]  /*0ad0*/  LDG.E.64 R18, desc[UR6][R8.64+0x20] ;  /* 0x0000200608127981 */ /* 0x000f68000c1e1b00 */
[----:B------:R-:W5:Y:S01]  /*0ae0*/  LDG.E.64 R16, desc[UR6][R8.64+0x28] ;  /* 0x0000280608107981 */ /* 0x000f62000c1e1b00 */
[----:B------:R-:W-:-:S03]  /*0af0*/  IMAD R21, R20, 0x8, R1 ;  /* 0x0000000814157824 */ /* 0x000fc600078e0201 */
[----:B------:R-:W5:Y:S04]  /*0b00*/  LDG.E.64 R26, desc[UR6][R8.64+0x40] ;  /* 0x00004006081a7981 */ /* 0x000f68000c1e1b00 */
[----:B------:R-:W5:Y:S01]  /*0b10*/  LDG.E.64 R28, desc[UR6][R8.64+0x58] ;  /* 0x00005806081c7981 */ /* 0x000f62000c1e1b00 */
[----:B--2---:R-:W-:Y:S02]  /*0b20*/  DADD R6, -R12, 1 ;  /* 0x3ff000000c067429 */ /* 0x004fe40000000100 */
[----:B---3--:R-:W-:-:S06]  /*0b30*/  DADD R4, -R14, 1 ;  /* 0x3ff000000e047429 */ /* 0x008fcc0000000100 */
[----:B------:R-:W-:Y:S01]  /*0b40*/  DMUL R6, R12, R6 ;  /* 0x000000060c067228 */ /* 0x000fe20000000000 */
[----:B------:R-:W2:Y:S01]  /*0b50*/  LDG.E.64 R12, desc[UR6][R8.64+0x38] ;  /* 0x00003806080c7981 */ /* 0x000ea2000c1e1b00 */
[----:B------:R-:W-:-:S03]  /*0b60*/  DMUL R4, R14, R4 ;  /* 0x000000040e047228 */ /* 0x000fc60000000000 */
[----:B------:R-:W3:Y:S03]  /*0b70*/  LDG.E.64 R14, desc[UR6][R8.64+0x30] ;  /* 0x00003006080e7981 */ /* 0x000ee6000c1e1b00 */
[----:B------:R-:W-:Y:S02]  /*0b80*/  DMUL R6, RZ, R6 ;  /* 0x00000006ff067228 */ /* 0x000fe40000000000 */
[----:B------:R-:W-:-:S07]  /*0b90*/  DMUL R4, RZ, R4 ;  /* 0x00000004ff047228 */ /* 0x000fce0000000000 */
[----:B------:R4:W-:Y:S02]  /*0ba0*/  STL.128 [R21], R4 ;  /* 0x0000000415007387 */ /* 0x0009e40000100c00 */
[----:B----4-:R-:W-:Y:S02]  /*0bb0*/  DADD R4, -R24, 1 ;  /* 0x3ff0000018047429 */ /* 0x010fe40000000100 */
[----:B-----5:R-:W-:-:S06]  /*0bc0*/  DADD R6, -R10, 1 ;  /* 0x3ff000000a067429 */ /* 0x020fcc0000000100 */
[----:B------:R-:W-:Y:S02]  /*0bd0*/  DMUL R4, R24, R4 ;  /* 0x0000000418047228 */ /* 0x000fe40000000000 */
[----:B------:R-:W-:Y:S02]  /*0be0*/  DMUL R6, R10, R6 ;  /* 0x000000060a067228 */ /* 0x000fe40000000000 */
[----:B------:R-:W-:Y:S02]  /*0bf0*/  DADD R24, -R18, 1 ;  /* 0x3ff0000012187429 */ /* 0x000fe40000000100 */
[----:B------:R-:W-:Y:S02]  /*0c00*/  DADD R10, -R16, 1 ;  /* 0x3ff00000100a7429 */ /* 0x000fe40000000100 */
[----:B------:R-:W-:Y:S02]  /*0c10*/  DMUL R4, RZ, R4 ;  /* 0x00000004ff047228 */ /* 0x000fe40000000000 */
[----:B------:R-:W-:-:S02]  /*0c20*/  DMUL R6, RZ, R6 ;  /* 0x00000006ff067228 */ /* 0x000fc40000000000 */
[----:B------:R-:W-:Y:S02]  /*0c30*/  DMUL R18, R18, R24 ;  /* 0x0000001812127228 */ /* 0x000fe40000000000 */
[----:B------:R-:W-:Y:S01]  /*0c40*/  DMUL R16, R16, R10 ;  /* 0x0000000a10107228 */ /* 0x000fe20000000000 */
[----:B------:R-:W4:Y:S04]  /*0c50*/  LDG.E.64 R24, desc[UR6][R8.64+0x50] ;  /* 0x0000500608187981 */ /* 0x000f28000c1e1b00 */
[----:B------:R0:W-:Y:S04]  /*0c60*/  STL.128 [R21+0x10], R4 ;  /* 0x0000100415007387 */ /* 0x0001e80000100c00 */
[----:B------:R-:W5:Y:S01]  /*0c70*/  LDG.E.64 R10, desc[UR6][R8.64+0x48] ;  /* 0x00004806080a7981 */ /* 0x000f62000c1e1b00 */
[----:B0-----:R-:W-:-:S02]  /*0c80*/  DMUL R4, RZ, R18 ;  /* 0x00000012ff047228 */ /* 0x001fc40000000000 */
[----:B------:R-:W-:Y:S01]  /*0c90*/  DMUL R6, RZ, R16 ;  /* 0x00000010ff067228 */ /* 0x000fe20000000000 */
[----:B------:R-:W5:Y:S04]  /*0ca0*/  LDG.E.64 R18, desc[UR6][R8.64+0x78] ;  /* 0x0000780608127981 */ /* 0x000f68000c1e1b00 */
[----:B------:R-:W5:Y:S04]  /*0cb0*/  LDG.E.64 R16, desc[UR6][R8.64+0x70] ;  /* 0x0000700608107981 */ /* 0x000f68000c1e1b00 */
[----:B------:R2:W-:Y:S02]  /*0cc0*/  STL.128 [R21+0x20], R4 ;  /* 0x0000200415007387 */ /* 0x0005e40000100c00 */
[----:B--2---:R-:W-:-:S02]  /*0cd0*/  DADD R6, -R12, 1 ;  /* 0x3ff000000c067429 */ /* 0x004fc40000000100 */
[----:B---3--:R-:W-:-:S06]  /*0ce0*/  DADD R4, -R14, 1 ;  /* 0x3ff000000e047429 */ /* 0x008fcc0000000100 */
[----:B------:R-:W-:Y:S01]  /*0cf0*/  DMUL R6, R12, R6 ;  /* 0x000000060c067228 */ /* 0x000fe20000000000 */
[----:B------:R-:W2:Y:S01]  /*0d00*/  LDG.E.64 R12, desc[UR6][R8.64+0x60] ;  /* 0x00006006080c7981 */ /* 0x000ea2000c1e1b00 */
[----:B------:R-:W-:-:S03]  /*0d10*/  DMUL R4, R14, R4 ;  /* 0x000000040e047228 */ /* 0x000fc60000000000 */
[----:B------:R4:W3:Y:S03]  /*0d20*/  LDG.E.64 R14, desc[UR6][R8.64+0x68] ;  /* 0x00006806080e7981 */ /* 0x0008e6000c1e1b00 */
[----:B------:R-:W-:Y:S02]  /*0d30*/  DMUL R6, RZ, R6 ;  /* 0x00000006ff067228 */ /* 0x000fe40000000000 */
[----:B------:R-:W-:-:S07]  /*0d40*/  DMUL R4, RZ, R4 ;  /* 0x00000004ff047228 */ /* 0x000fce0000000000 */
[----:B------:R5:W-:Y:S01]  /*0d50*/  STL.128 [R21+0x30], R4 ;  /* 0x0000300415007387 */ /* 0x000be20000100c00 */
[----:B----4-:R-:W-:-:S08]  /*0d60*/  DADD R8, -R24, 1 ;  /* 0x3ff0000018087429 */ /* 0x010fd00000000100 */
[----:B------:R-:W-:Y:S02]  /*0d70*/  DMUL R8, R24, R8 ;  /* 0x0000000818087228 */ /* 0x000fe40000000000 */
[----:B-----5:R-:W-:Y:S02]  /*0d80*/  DADD R6, -R10, 1 ;  /* 0x3ff000000a067429 */ /* 0x020fe40000000100 */
[----:B------:R-:W-:-:S06]  /*0d90*/  DADD R4, -R26, 1 ;  /* 0x3ff000001a047429 */ /* 0x000fcc0000000100 */
[----:B------:R-:W-:Y:S02]  /*0da0*/  DMUL R6, R10, R6 ;  /* 0x000000060a067228 */ /* 0x000fe40000000000 */
[----:B------:R-:W-:Y:S02]  /*0db0*/  DADD R10, -R28, 1 ;  /* 0x3ff000001c0a7429 */ /* 0x000fe40000000100 */
[----:B------:R-:W-:-:S06]  /*0dc0*/  DMUL R4, R26, R4 ;  /* 0x000000041a047228 */ /* 0x000fcc0000000000 */
[----:B------:R-:W-:Y:S02]  /*0dd0*/  DMUL R10, R28, R10 ;  /* 0x0000000a1c0a7228 */ /* 0x000fe40000000000 */
[----:B------:R-:W-:Y:S02]  /*0de0*/  DMUL R4, RZ, R4 ;  /* 0x00000004ff047228 */ /* 0x000fe40000000000 */
[----:B------:R-:W-:Y:S02]  /*0df0*/  DMUL R6, RZ, R6 ;  /* 0x00000006ff067228 */ /* 0x000fe40000000000 */
[----:B------:R-:W-:Y:S02]  /*0e00*/  DMUL R8, RZ, R8 ;  /* 0x00000008ff087228 */ /* 0x000fe40000000000 */
[----:B------:R-:W-:Y:S01]  /*0e10*/  DMUL R10, RZ, R10 ;  /* 0x0000000aff0a7228 */ /* 0x000fe20000000000 */
[----:B------:R-:W-:Y:S02]  /*0e20*/  VIADD R20, R20, 0x10 ;  /* 0x0000001014147836 */ /* 0x000fe40000000000 */
[----:B------:R0:W-:Y:S04]  /*0e30*/  STL.128 [R21+0x40], R4 ;  /* 0x0000400415007387 */ /* 0x0001e80000100c00 */
[----:B------:R0:W-:Y:S01]  /*0e40*/  STL.128 [R21+0x50], R8 ;  /* 0x0000500815007387 */ /* 0x0001e20000100c00 */
[----:B------:R-:W-:Y:S01]  /*0e50*/  ISETP.NE.AND P0, PT, R20, R3, PT ;  /* 0x000000031400720c */ /* 0x000fe20003f05270 */
[----:B--2---:R-:W-:-:S08]  /*0e60*/  DADD R24, -R12, 1 ;  /* 0x3ff000000c187429 */ /* 0x004fd00000000100 */
[----:B------:R-:W-:Y:S02]  /*0e70*/  DMUL R12, R12, R24 ;  /* 0x000000180c0c7228 */ /* 0x000fe40000000000 */
[----:B---3--:R-:W-:-:S08]  /*0e80*/  DADD R24, -R14, 1 ;  /* 0x3ff000000e187429 */ /* 0x008fd00000000100 */
[----:B------:R-:W-:Y:S02]  /*0e90*/  DMUL R14, R14, R24 ;  /* 0x000000180e0e7228 */ /* 0x000fe40000000000 */
[----:B------:R-:W-:-:S08]  /*0ea0*/  DADD R24, -R16, 1 ;  /* 0x3ff0000010187429 */ /* 0x000fd00000000100 */
[----:B------:R-:W-:Y:S02]  /*0eb0*/  DMUL R16, R16, R24 ;  /* 0x0000001810107228 */ /* 0x000fe40000000000 */
[----:B------:R-:W-:-:S08]  /*0ec0*/  DADD R24, -R18, 1 ;  /* 0x3ff0000012187429 */ /* 0x000fd00000000100 */
[----:B------:R-:W-:Y:S02]  /*0ed0*/  DMUL R18, R18, R24 ;  /* 0x0000001812127228 */ /* 0x000fe40000000000 */
[----:B------:R-:W-:Y:S02]  /*0ee0*/  DMUL R12, RZ, R12 ;  /* 0x0000000cff0c7228 */ /* 0x000fe40000000000 */
[----:B------:R-:W-:Y:S02]  /*0ef0*/  DMUL R14, RZ, R14 ;  /* 0x0000000eff0e7228 */ /* 0x000fe40000000000 */
[----:B------:R-:W-:Y:S02]  /*0f00*/  DMUL R16, RZ, R16 ;  /* 0x00000010ff107228 */ /* 0x000fe40000000000 */
[----:B------:R-:W-:-:S03]  /*0f10*/  DMUL R18, RZ, R18 ;  /* 0x00000012ff127228 */ /* 0x000fc60000000000 */
[----:B------:R0:W-:Y:S04]  /*0f20*/  STL.128 [R21+0x60], R12 ;  /* 0x0000600c15007387 */ /* 0x0001e80000100c00 */
[----:B------:R0:W-:Y:S01]  /*0f30*/  STL.128 [R21+0x70], R16 ;  /* 0x0000701015007387 */ /* 0x0001e20000100c00 */
[----:B------:R-:W-:Y:S05]  /*0f40*/  @P0 BRA `(.L_x_9) ;  /* 0xfffffff800c80947 */ /* 0x000fea000383ffff */
.L_x_8:
[----:B------:R-:W-:Y:S05]  /*0f50*/  @!P1 BRA `(.L_x_0) ;  /* 0x00000004006c9947 */ /* 0x000fea0003800000 */
[----:B------:R-:W-:Y:S02]  /*0f60*/  ISETP.GE.U32.AND P0, PT, R2, 0x8, PT ;  /* 0x000000080200780c */ /* 0x000fe40003f06070 */
[----:B------:R-:W-:-:S04]  /*0f70*/  LOP3.LUT R26, R0, 0x7, RZ, 0xc0, !PT ;  /* 0x00000007001a7812 */ /* 0x000fc800078ec0ff */
[----:B------:R-:W-:-:S07]  /*0f80*/  ISETP.NE.AND P1, PT, R26, RZ, PT ;  /* 0x000000ff1a00720c */ /* 0x000fce0003f25270 */
[----:B------:R-:W-:Y:S06]  /*0f90*/  @!P0 BRA `(.L_x_10) ;  /* 0x0000000000b08947 */ /* 0x000fec0003800000 */
[----:B------:R-:W1:Y:S02]  /*0fa0*/  LDC.64 R28, c[0x0][0x388] ;  /* 0x0000e200ff1c7b82 */ /* 0x000e640000000a00 */
[----:B-1----:R-:W-:-:S05]  /*0fb0*/  IMAD.WIDE.U32 R28, R3, 0x8, R28 ;  /* 0x00000008031c7825 */ /* 0x002fca00078e001c */
[----:B0-----:R-:W2:Y:S04]  /*0fc0*/  LDG.E.64 R16, desc[UR6][R28.64] ;  /* 0x000000061c107981 */ /* 0x001ea8000c1e1b00 */
[----:B------:R-:W3:Y:S04]  /*0fd0*/  LDG.E.64 R10, desc[UR6][R28.64+0x8] ;  /* 0x000008061c0a7981 */ /* 0x000ee8000c1e1b00 */
[----:B------:R-:W4:Y:S04]  /*0fe0*/  LDG.E.64 R20, desc[UR6][R28.64+0x10] ;  /* 0x000010061c147981 */ /* 0x000f28000c1e1b00 */
[----:B------:R-:W5:Y:S04]  /*0ff0*/  LDG.E.64 R14, desc[UR6][R28.64+0x18] ;  /* 0x000018061c0e7981 */ /* 0x000f68000c1e1b00 */
[----:B------:R-:W5:Y:S04]  /*1000*/  LDG.E.64 R24, desc[UR6][R28.64+0x20] ;  /* 0x000020061c187981 */ /* 0x000f68000c1e1b00 */
[----:B------:R-:W5:Y:S04]  /*1010*/  LDG.E.64 R18, desc[UR6][R28.64+0x28] ;  /* 0x000028061c127981 */ /* 0x000f68000c1e1b00 */
[----:B------:R-:W5:Y:S04]  /*1020*/  LDG.E.64 R4, desc[UR6][R28.64+0x30] ;  /* 0x000030061c047981 */ /* 0x000f68000c1e1b00 */
[----:B------:R-:W5:Y:S01]  /*1030*/  LDG.E.64 R6, desc[UR6][R28.64+0x38] ;  /* 0x000038061c067981 */ /* 0x000f62000c1e1b00 */
[----:B--2---:R-:W-:-:S02]  /*1040*/  DADD R8, -R16, 1 ;  /* 0x3ff0000010087429 */ /* 0x004fc40000000100 */
[----:B---3--:R-:W-:-:S06]  /*1050*/  DADD R12, -R10, 1 ;  /* 0x3ff000000a0c7429 */ /* 0x008fcc0000000100 */
[----:B------:R-:W-:Y:S02]  /*1060*/  DMUL R8, R16, R8 ;  /* 0x0000000810087228 */ /* 0x000fe40000000000 */
[----:B------:R-:W-:Y:S02]  /*1070*/  DMUL R10, R10, R12 ;  /* 0x0000000c0a0a7228 */ /* 0x000fe40000000000 */
[----:B----4-:R-:W-:Y:S02]  /*1080*/  DADD R12, -R20, 1 ;  /* 0x3ff00000140c7429 */ /* 0x010fe40000000100 */
[----:B-----5:R-:W-:Y:S02]  /*1090*/  DADD R16, -R14, 1 ;  /* 0x3ff000000e107429 */ /* 0x020fe40000000100 */
[----:B------:R-:W-:Y:S02]  /*10a0*/  DMUL R8, RZ, R8 ;  /* 0x00000008ff087228 */ /* 0x000fe40000000000 */
[----:B------:R-:W-:-:S02]  /*10b0*/  DMUL R10, RZ, R10 ;  /* 0x0000000aff0a7228 */ /* 0x000fc40000000000 */
[----:B------:R-:W-:Y:S02]  /*10c0*/  DMUL R12, R20, R12 ;  /* 0x0000000c140c7228 */ /* 0x000fe40000000000 */
[----:B------:R-:W-:Y:S02]  /*10d0*/  DMUL R14, R14, R16 ;  /* 0x000000100e0e7228 */ /* 0x000fe40000000000 */
[----:B------:R-:W-:Y:S02]  /*10e0*/  DADD R16, -R24, 1 ;  /* 0x3ff0000018107429 */ /* 0x000fe40000000100 */
[----:B------:R-:W-:Y:S02]  /*10f0*/  DADD R20, -R18, 1 ;  /* 0x3ff0000012147429 */ /* 0x000fe40000000100 */
        /* <DEDUP_REMOVED lines=10> */
[C---:B------:R-:W-:Y:S01]  /*11a0*/  LEA R5, R3.reuse, R1, 0x3 ;  /* 0x0000000103057211 */ /* 0x040fe200078e18ff */
[----:B------:R-:W-:-:S04]  /*11b0*/  VIADD R3, R3, 0x8 ;  /* 0x0000000803037836 */ /* 0x000fc80000000000 */
[----:B------:R-:W-:Y:S01]  /*11c0*/  DMUL R20, RZ, R20 ;  /* 0x00000014ff147228 */ /* 0x000fe20000000000 */
[----:B------:R1:W-:Y:S01]  /*11d0*/  STL.64 [R5], R8 ;  /* 0x0000000805007387 */ /* 0x0003e20000100a00 */
[----:B------:R-:W-:-:S03]  /*11e0*/  DMUL R24, RZ, R24 ;  /* 0x00000018ff187228 */ /* 0x000fc60000000000 */
[----:B------:R1:W-:Y:S04]  /*11f0*/  STL.64 [R5+0x8], R10 ;  /* 0x0000080a05007387 */ /* 0x0003e80000100a00 */
[----:B------:R1:W-:Y:S04]  /*1200*/  STL.64 [R5+0x10], R12 ;  /* 0x0000100c05007387 */ /* 0x0003e80000100a00 */
[----:B------:R1:W-:Y:S04]  /*1210*/  STL.64 [R5+0x18], R14 ;  /* 0x0000180e05007387 */ /* 0x0003e80000100a00 */
[----:B------:R1:W-:Y:S04]  /*1220*/  STL.64 [R5+0x20], R16 ;  /* 0x0000201005007387 */ /* 0x0003e80000100a00 */
[----:B------:R1:W-:Y:S04]  /*1230*/  STL.64 [R5+0x28], R18 ;  /* 0x0000281205007387 */ /* 0x0003e80000100a00 */
[----:B------:R1:W-:Y:S04]  /*1240*/  STL.64 [R5+0x30], R20 ;  /* 0x0000301405007387 */ /* 0x0003e80000100a00 */
[----:B------:R1:W-:Y:S02]  /*1250*/  STL.64 [R5+0x38], R24 ;  /* 0x0000381805007387 */ /* 0x0003e40000100a00 */
.L_x_10:
[----:B------:R-:W-:Y:S05]  /*1260*/  @!P1 BRA `(.L_x_0) ;  /* 0x0000000000a89947 */ /* 0x000fea0003800000 */
[----:B------:R-:W-:Y:S02]  /*1270*/  ISETP.GE.U32.AND P0, PT, R26, 0x4, PT ;  /* 0x000000041a00780c */ /* 0x000fe40003f06070 */
[----:B------:R-:W-:-:S04]  /*1280*/  LOP3.LUT R2, R0, 0x3, RZ, 0xc0, !PT ;  /* 0x0000000300027812 */ /* 0x000fc800078ec0ff */
[----:B------:R-:W-:-:S07]  /*1290*/  ISETP.NE.AND P1, PT, R2, RZ, PT ;  /* 0x000000ff0200720c */ /* 0x000fce0003f25270 */
[----:B------:R-:W-:Y:S06]  /*12a0*/  @!P0 BRA `(.L_x_11) ;  /* 0x0000000000608947 */ /* 0x000fec0003800000 */
[----:B01----:R-:W0:Y:S02]  /*12b0*/  LDC.64 R4, c[0x0][0x388] ;  /* 0x0000e200ff047b82 */ /* 0x003e240000000a00 */
[----:B0-----:R-:W-:-:S05]  /*12c0*/  IMAD.WIDE.U32 R16, R3, 0x8, R4 ;  /* 0x0000000803107825 */ /* 0x001fca00078e0004 */
[----:B------:R-:W2:Y:S04]  /*12d0*/  LDG.E.64 R14, desc[UR6][R16.64] ;  /* 0x00000006100e7981 */ /* 0x000ea8000c1e1b00 */
[----:B------:R-:W3:Y:S04]  /*12e0*/  LDG.E.64 R6, desc[UR6][R16.64+0x8] ;  /* 0x0000080610067981 */ /* 0x000ee8000c1e1b00 */
[----:B------:R-:W4:Y:S04]  /*12f0*/  LDG.E.64 R4, desc[UR6][R16.64+0x10] ;  /* 0x0000100610047981 */ /* 0x000f28000c1e1b00 */
[----:B------:R-:W5:Y:S01]  /*1300*/  LDG.E.64 R10, desc[UR6][R16.64+0x18] ;  /* 0x00001806100a7981 */ /* 0x000f62000c1e1b00 */
[----:B--2---:R-:W-:-:S02]  /*1310*/  DADD R18, -R14, 1 ;  /* 0x3ff000000e127429 */ /* 0x004fc40000000100 */
[----:B---3--:R-:W-:Y:S02]  /*1320*/  DADD R20, -R6, 1 ;  /* 0x3ff0000006147429 */ /* 0x008fe40000000100 */
[----:B----4-:R-:W-:-:S04]  /*1330*/  DADD R12, -R4, 1 ;  /* 0x3ff00000040c7429 */ /* 0x010fc80000000100 */
[----:B------:R-:W-:Y:S02]  /*1340*/  DMUL R14, R14, R18 ;  /* 0x000000120e0e7228 */ /* 0x000fe40000000000 */
[----:B-----5:R-:W-:Y:S02]  /*1350*/  DADD R8, -R10, 1 ;  /* 0x3ff000000a087429 */ /* 0x020fe40000000100 */
[----:B------:R-:W-:Y:S02]  /*1360*/  DMUL R20, R6, R20 ;  /* 0x0000001406147228 */ /* 0x000fe40000000000 */
[----:B------:R-:W-:Y:S02]  /*1370*/  DMUL R12, R4, R12 ;  /* 0x0000000c040c7228 */ /* 0x000fe40000000000 */
[----:B------:R-:W-:Y:S01]  /*1380*/  DMUL R14, RZ, R14 ;  /* 0x0000000eff0e7228 */ /* 0x000fe20000000000 */
[C---:B------:R-:W-:Y:S01]  /*1390*/  IMAD R5, R3.reuse, 0x8, R1 ;  /* 0x0000000803057824 */ /* 0x040fe200078e0201 */
[----:B------:R-:W-:Y:S01]  /*13a0*/  DMUL R8, R10, R8 ;  /* 0x000000080a087228 */ /* 0x000fe20000000000 */
[----:B------:R-:W-:Y:S01]  /*13b0*/  IADD3 R3, PT, PT, R3, 0x4, RZ ;  /* 0x0000000403037810 */ /* 0x000fe20007ffe0ff */
[----:B------:R-:W-:-:S02]  /*13c0*/  DMUL R20, RZ, R20 ;  /* 0x00000014ff147228 */ /* 0x000fc40000000000 */
[----:B------:R-:W-:Y:S01]  /*13d0*/  DMUL R12, RZ, R12 ;  /* 0x0000000cff0c7228 */ /* 0x000fe20000000000 */
[----:B------:R2:W-:Y:S03]  /*13e0*/  STL.64 [R5], R14 ;  /* 0x0000000e05007387 */ /* 0x0005e60000100a00 */
[----:B------:R-:W-:Y:S01]  /*13f0*/  DMUL R8, RZ, R8 ;  /* 0x00000008ff087228 */ /* 0x000fe20000000000 */
[----:B------:R2:W-:Y:S04]  /*1400*/  STL.64 [R5+0x8], R20 ;  /* 0x0000081405007387 */ /* 0x0005e80000100a00 */
[----:B------:R2:W-:Y:S04]  /*1410*/  STL.64 [R5+0x10], R12 ;  /* 0x0000100c05007387 */ /* 0x0005e80000100a00 */
[----:B------:R2:W-:Y:S02]  /*1420*/  STL.64 [R5+0x18], R8 ;  /* 0x0000180805007387 */ /* 0x0005e40000100a00 */
.L_x_11:
[----:B------:R-:W-:Y:S05]  /*1430*/  @!P1 BRA `(.L_x_0) ;  /* 0x0000000000349947 */ /* 0x000fea0003800000 */
[----:B012---:R-:W0:Y:S01]  /*1440*/  LDC.64 R8, c[0x0][0x388] ;  /* 0x0000e200ff087b82 */ /* 0x007e220000000a00 */
[----:B------:R-:W-:-:S05]  /*1450*/  UMOV UR4, URZ ;  /* 0x000000ff00047c82 */ /* 0x000fca0008000000 */
.L_x_12:
[----:B0-----:R-:W-:-:S06]  /*1460*/  IMAD.WIDE.U32 R4, R3, 0x8, R8 ;  /* 0x0000000803047825 */ /* 0x001fcc00078e0008 */
[----:B------:R-:W2:Y:S01]  /*1470*/  LDG.E.64 R4, desc[UR6][R4.64] ;  /* 0x0000000604047981 */ /* 0x000ea2000c1e1b00 */
[C---:B---3--:R-:W-:Y:S01]  /*1480*/  IMAD R11, R3.reuse, 0x8, R1 ;  /* 0x00000008030b7824 */ /* 0x048fe200078e0201 */
[----:B------:R-:W-:Y:S01]  /*1490*/  UIADD3 UR4, UPT, UPT, UR4, 0x1, URZ ;  /* 0x0000000104047890 */ /* 0x000fe2000fffe0ff */
[----:B------:R-:W-:-:S05]  /*14a0*/  VIADD R3, R3, 0x1 ;  /* 0x0000000103037836 */ /* 0x000fca0000000000 */
[----:B------:R-:W-:Y:S01]  /*14b0*/  ISETP.NE.AND P0, PT, R2, UR4, PT ;  /* 0x0000000402007c0c */ /* 0x000fe2000bf05270 */
[----:B--2---:R-:W-:-:S08]  /*14c0*/  DADD R6, -R4, 1 ;  /* 0x3ff0000004067429 */ /* 0x004fd00000000100 */
[----:B------:R-:W-:-:S08]  /*14d0*/  DMUL R6, R4, R6 ;  /* 0x0000000604067228 */ /* 0x000fd00000000000 */
[----:B------:R-:W-:-:S07]  /*14e0*/  DMUL R6, RZ, R6 ;  /* 0x00000006ff067228 */ /* 0x000fce0000000000 */
[----:B------:R3:W-:Y:S01]  /*14f0*/  STL.64 [R11], R6 ;  /* 0x000000060b007387 */ /* 0x0007e20000100a00 */
[----:B------:R-:W-:Y:S05]  /*1500*/  @P0 BRA `(.L_x_12) ;  /* 0xfffffffc00d40947 */ /* 0x000fea000383ffff */
.L_x_0:
[----:B------:R-:W5:Y:S02]  /*1510*/  LDCU UR4, c[0x0][0x3c8] ;  /* 0x00007900ff0477ac */ /* 0x000f640008000800 */
[----:B-----5:R-:W-:-:S09]  /*1520*/  UISETP.GE.AND UP0, UPT, UR4, 0x1, UPT ;  /* 0x000000010400788c */ /* 0x020fd2000bf06270 */
[----:B------:R-:W-:Y:S05]  /*1530*/  BRA.U !UP0, `(.L_x_13) ;  /* 0x0000001108807547 */ /* 0x000fea000b800000 */
[----:B------:R-:W-:-:S13]  /*1540*/  ISETP.GE.AND P0, PT, R0, 0x1, PT ;  /* 0x000000010000780c */ /* 0x000fda0003f06270 */
[----:B------:R-:W-:Y:S05]  /*1550*/  @!P0 BRA `(.L_x_14) ;  /* 0x0000000800748947 */ /* 0x000fea0003800000 */
[C---:B01----:R-:W-:Y:S02]  /*1560*/  LOP3.LUT R16, R0.reuse, 0x7, RZ, 0xc0, !PT ;  /* 0x0000000700107812 */ /* 0x043fe400078ec0ff */
[C---:B------:R-:W-:Y:S02]  /*1570*/  LOP3.LUT R17, R0.reuse, 0x3, RZ, 0xc0, !PT ;  /* 0x0000000300117812 */ /* 0x040fe400078ec0ff */
[----:B---3--:R-:W-:Y:S02]  /*1580*/  LOP3.LUT R6, R0, 0x7ffffff8, RZ, 0xc0, !PT ;  /* 0x7ffffff800067812 */ /* 0x008fe400078ec0ff */
[----:B------:R-:W-:-:S07]  /*1590*/  MOV R7, RZ ;  /* 0x000000ff00077202 */ /* 0x000fce0000000f00 */
.L_x_19:
[----:B0123--:R-:W0:Y:S01]  /*15a0*/  LDC.64 R2, c[0x0][0x3b8] ;  /* 0x0000ee00ff027b82 */ /* 0x00fe220000000a00 */
[----:B------:R-:W1:Y:S07]  /*15b0*/  LDCU.64 UR4, c[0x0][0x3d0] ;  /* 0x00007a00ff0477ac */ /* 0x000e6e0008000a00 */
[----:B------:R-:W3:Y:S01]  /*15c0*/  LDC R0, c[0x0][0x3c0] ;  /* 0x0000f000ff007b82 */ /* 0x000ee20000000800 */
[----:B0-----:R-:W-:-:S05]  /*15d0*/  IMAD.WIDE.U32 R2, R7, 0x8, R2 ;  /* 0x0000000807027825 */ /* 0x001fca00078e0002 */
[----:B--2---:R-:W1:Y:S01]  /*15e0*/  LDG.E.64 R4, desc[UR6][R2.64] ;  /* 0x0000000602047981 */ /* 0x004e62000c1e1b00 */
[----:B----4-:R-:W-:Y:S01]  /*15f0*/  IMAD.MOV.U32 R8, RZ, RZ, RZ ;  /* 0x000000ffff087224 */ /* 0x010fe200078e00ff */
[----:B---3--:R-:W-:Y:S01]  /*1600*/  ISETP.GE.U32.AND P0, PT, R0, 0x8, PT ;  /* 0x000000080000780c */ /* 0x008fe20003f06070 */
[----:B-1----:R-:W-:-:S07]  /*1610*/  DFMA R4, R22, UR4, R4 ;  /* 0x0000000416047c2b */ /* 0x002fce0008000004 */
[----:B------:R0:W-:Y:S05]  /*1620*/  STG.E.64 desc[UR6][R2.64], R4 ;  /* 0x0000000402007986 */ /* 0x0001ea000c101b06 */
[----:B------:R-:W-:Y:S05]  /*1630*/  @!P0 BRA `(.L_x_15) ;  /* 0x0000000400048947 */ /* 0x000fea0003800000 */
[----:B------:R-:W-:Y:S01]  /*1640*/  IMAD.MOV.U32 R8, RZ, RZ, RZ ;  /* 0x000000ffff087224 */ /* 0x000fe200078e00ff */
[----:B------:R-:W1:Y:S06]  /*1650*/  LDCU UR8, c[0x0][0x3c8] ;  /* 0x00007900ff0877ac */ /* 0x000e6c0008000800 */
.L_x_16:
[----:B0-----:R-:W0:Y:S01]  /*1660*/  LDC.64 R4, c[0x0][0x388] ;  /* 0x0000e200ff047b82 */ /* 0x001e220000000a00 */
[----:B-1----:R-:W-:-:S07]  /*1670*/  IMAD R9, R8, UR8, R7 ;  /* 0x0000000808097c24 */ /* 0x002fce000f8e0207 */
[----:B--2---:R-:W1:Y:S01]  /*1680*/  LDC.64 R2, c[0x0][0x3a0] ;  /* 0x0000e800ff027b82 */ /* 0x004e620000000a00 */
[----:B0-----:R-:W-:-:S05]  /*1690*/  IMAD.WIDE.U32 R4, R8, 0x8, R4 ;  /* 0x0000000808047825 */ /* 0x001fca00078e0004 */
[----:B------:R-:W2:Y:S01]  /*16a0*/  LDG.E.64 R14, desc[UR6][R4.64] ;  /* 0x00000006040e7981 */ /* 0x000ea2000c1e1b00 */
[----:B-1----:R-:W-:-:S05]  /*16b0*/  IMAD.WIDE.U32 R10, R9, 0x8, R2 ;  /* 0x00000008090a7825 */ /* 0x002fca00078e0002 */
[----:B------:R-:W3:Y:S01]  /*16c0*/  LDG.E.64 R12, desc[UR6][R10.64] ;  /* 0x000000060a0c7981 */ /* 0x000ee2000c1e1b00 */
[----:B------:R-:W-:Y:S01]  /*16d0*/  IADD3 R9, PT, PT, R9, UR8, RZ ;  /* 0x0000000809097c10 */ /* 0x000fe2000fffe0ff */
[----:B--2---:R-:W-:-:S08]  /*16e0*/  DMUL R14, R22, R14 ;  /* 0x0000000e160e7228 */ /* 0x004fd00000000000 */
[----:B---3--:R-:W-:Y:S01]  /*16f0*/  DFMA R20, R14, UR4, R12 ;  /* 0x000000040e147c2b */ /* 0x008fe2000800000c */
[----:B------:R-:W-:-:S06]  /*1700*/  IMAD.WIDE.U32 R12, R9, 0x8, R2 ;  /* 0x00000008090c7825 */ /* 0x000fcc00078e0002 */
[----:B------:R0:W-:Y:S04]  /*1710*/  STG.E.64 desc[UR6][R10.64], R20 ;  /* 0x000000140a007986 */ /* 0x0001e8000c101b06 */
[----:B------:R-:W2:Y:S04]  /*1720*/  LDG.E.64 R18, desc[UR6][R4.64+0x8] ;  /* 0x0000080604127981 */ /* 0x000ea8000c1e1b00 */
[----:B------:R-:W3:Y:S01]  /*1730*/  LDG.E.64 R14, desc[UR6][R12.64] ;  /* 0x000000060c0e7981 */ /* 0x000ee2000c1e1b00 */
[----:B------:R-:W-:Y:S01]  /*1740*/  VIADD R9, R9, UR8 ;  /* 0x0000000809097c36 */ /* 0x000fe20008000000 */
[----:B--2---:R-:W-:-:S08]  /*1750*/  DMUL R18, R22, R18 ;  /* 0x0000001216127228 */ /* 0x004fd00000000000 */
[----:B---3--:R-:W-:Y:S01]  /*1760*/  DFMA R24, R18, UR4, R14 ;  /* 0x0000000412187c2b */ /* 0x008fe2000800000e */
[----:B------:R-:W-:-:S06]  /*1770*/  IMAD.WIDE.U32 R14, R9, 0x8, R2 ;  /* 0x00000008090e7825 */ /* 0x000fcc00078e0002 */
[----:B------:R1:W-:Y:S04]  /*1780*/  STG.E.64 desc[UR6][R12.64], R24 ;  /* 0x000000180c007986 */ /* 0x0003e8000c101b06 */
[----:B------:R-:W2:Y:S04]  /*1790*/  LDG.E.64 R26, desc[UR6][R4.64+0x10] ;  /* 0x00001006041a7981 */ /* 0x000ea8000c1e1b00 */
[----:B------:R-:W3:Y:S01]  /*17a0*/  LDG.E.64 R18, desc[UR6][R14.64] ;  /* 0x000000060e127981 */ /* 0x000ee2000c1e1b00 */
[----:B------:R-:W-:-:S04]  /*17b0*/  VIADD R9, R9, UR8 ;  /* 0x0000000809097c36 */ /* 0x000fc80008000000 */
[----:B0-----:R-:W-:Y:S01]  /*17c0*/  IMAD.WIDE.U32 R10, R9, 0x8, R2 ;  /* 0x00000008090a7825 */ /* 0x001fe200078e0002 */
[----:B--2---:R-:W-:-:S08]  /*17d0*/  DMUL R26, R22, R26 ;  /* 0x0000001a161a7228 */ /* 0x004fd00000000000 */
[----:B---3--:R-:W-:-:S07]  /*17e0*/  DFMA R26, R26, UR4, R18 ;  /* 0x000000041a1a7c2b */ /* 0x008fce0008000012 */
[----:B------:R0:W-:Y:S04]  /*17f0*/  STG.E.64 desc[UR6][R14.64], R26 ;  /* 0x0000001a0e007986 */ /* 0x0001e8000c101b06 */
[----:B------:R-:W2:Y:S04]  /*1800*/  LDG.E.64 R20, desc[UR6][R4.64+0x18] ;  /* 0x0000180604147981 */ /* 0x000ea8000c1e1b00 */
[----:B------:R-:W3:Y:S01]  /*1810*/  LDG.E.64 R18, desc[UR6][R10.64] ;  /* 0x000000060a127981 */ /* 0x000ee2000c1e1b00 */
[----:B------:R-:W-:-:S05]  /*1820*/  IADD3 R9, PT, PT, R9, UR8, RZ ;  /* 0x0000000809097c10 */ /* 0x000fca000fffe0ff */
[----:B-1----:R-:W-:Y:S01]  /*1830*/  IMAD.WIDE.U32 R12, R9, 0x8, R2 ;  /* 0x00000008090c7825 */ /* 0x002fe200078e0002 */
[----:B--2---:R-:W-:-:S08]  /*1840*/  DMUL R20, R22, R20 ;  /* 0x0000001416147228 */ /* 0x004fd00000000000 */
[----:B---3--:R-:W-:-:S07]  /*1850*/  DFMA R20, R20, UR4, R18 ;  /* 0x0000000414147c2b */ /* 0x008fce0008000012 */
        /* <DEDUP_REMOVED lines=15> */
[----:B------:R-:W3:Y:S04]  /*1950*/  LDG.E.64 R20, desc[UR6][R4.64+0x30] ;  /* 0x0000300604147981 */ /* 0x000ee8000c1e1b00 */
[----:B------:R-:W4:Y:S01]  /*1960*/  LDG.E.64 R18, desc[UR6][R10.64] ;  /* 0x000000060a127981 */ /* 0x000f22000c1e1b00 */
[----:B------:R-:W-:-:S04]  /*1970*/  VIADD R9, R9, UR8 ;  /* 0x0000000809097c36 */ /* 0x000fc80008000000 */
[----:B------:R-:W-:Y:S01]  /*1980*/  IMAD.WIDE.U32 R2, R9, 0x8, R2 ;  /* 0x0000000809027825 */ /* 0x000fe200078e0002 */
[----:B---3--:R-:W-:-:S08]  /*1990*/  DMUL R20, R22, R20 ;  /* 0x0000001416147228 */ /* 0x008fd00000000000 */
[----:B----4-:R-:W-:-:S07]  /*19a0*/  DFMA R18, R20, UR4, R18 ;  /* 0x0000000414127c2b */ /* 0x010fce0008000012 */
[----:B------:R2:W-:Y:S04]  /*19b0*/  STG.E.64 desc[UR6][R10.64], R18 ;  /* 0x000000120a007986 */ /* 0x0005e8000c101b06 */
[----:B0-----:R-:W3:Y:S04]  /*19c0*/  LDG.E.64 R12, desc[UR6][R4.64+0x38] ;  /* 0x00003806040c7981 */ /* 0x001ee8000c1e1b00 */
[----:B------:R-:W4:Y:S01]  /*19d0*/  LDG.E.64 R20, desc[UR6][R2.64] ;  /* 0x0000000602147981 */ /* 0x000f22000c1e1b00 */
[----:B------:R-:W-:-:S04]  /*19e0*/  IADD3 R8, PT, PT, R8, 0x8, RZ ;  /* 0x0000000808087810 */ /* 0x000fc80007ffe0ff */
[----:B------:R-:W-:Y:S01]  /*19f0*/  ISETP.NE.AND P0, PT, R8, R6, PT ;  /* 0x000000060800720c */ /* 0x000fe20003f05270 */
[----:B---3--:R-:W-:-:S08]  /*1a00*/  DMUL R12, R22, R12 ;  /* 0x0000000c160c7228 */ /* 0x008fd00000000000 */
[----:B----4-:R-:W-:-:S07]  /*1a10*/  DFMA R12, R12, UR4, R20 ;  /* 0x000000040c0c7c2b */ /* 0x010fce0008000014 */
[----:B------:R2:W-:Y:S01]  /*1a20*/  STG.E.64 desc[UR6][R2.64], R12 ;  /* 0x0000000c02007986 */ /* 0x0005e2000c101b06 */
[----:B------:R-:W-:Y:S05]  /*1a30*/  @P0 BRA `(.L_x_16) ;  /* 0xfffffffc00080947 */ /* 0x000fea000383ffff */
[----:B------:R-:W-:-:S07]  /*1a40*/  IMAD.MOV.U32 R8, RZ, RZ, R6 ;  /* 0x000000ffff087224 */ /* 0x000fce00078e0006 */
.L_x_15:
[----:B------:R-:W-:-:S13]  /*1a50*/  ISETP.NE.AND P0, PT, R16, RZ, PT ;  /* 0x000000ff1000720c */ /* 0x000fda0003f05270 */
[----:B------:R-:W-:Y:S05]  /*1a60*/  @!P0 BRA `(.L_x_17) ;  /* 0x00000004001c8947 */ /* 0x000fea0003800000 */
[----:B0-2---:R-:W-:Y:S02]  /*1a70*/  IADD3 R2, PT, PT, R16, -0x1, RZ ;  /* 0xffffffff10027810 */ /* 0x005fe40007ffe0ff */
[----:B------:R-:W-:Y:S02]  /*1a80*/  ISETP.NE.AND P1, PT, R17, RZ, PT ;  /* 0x000000ff1100720c */ /* 0x000fe40003f25270 */
[----:B------:R-:W-:-:S13]  /*1a90*/  ISETP.GE.U32.AND P0, PT, R2, 0x3, PT ;  /* 0x000000030200780c */ /* 0x000fda0003f06070 */
[----:B------:R-:W-:Y:S05]  /*1aa0*/  @!P0 BRA `(.L_x_18) ;  /* 0x0000000000848947 */ /* 0x000fea0003800000 */
[----:B------:R-:W0:Y:S08]  /*1ab0*/  LDC.64 R4, c[0x0][0x388] ;  /* 0x0000e200ff047b82 */ /* 0x000e300000000a00 */
[----:B------:R-:W1:Y:S08]  /*1ac0*/  LDC R9, c[0x0][0x3c8] ;  /* 0x0000f200ff097b82 */ /* 0x000e700000000800 */
[----:B------:R-:W2:Y:S01]  /*1ad0*/  LDC.64 R2, c[0x0][0x3a0] ;  /* 0x0000e800ff027b82 */ /* 0x000ea20000000a00 */
[----:B0-----:R-:W-:-:S05]  /*1ae0*/  IMAD.WIDE.U32 R4, R8, 0x8, R4 ;  /* 0x0000000808047825 */ /* 0x001fca00078e0004 */
[----:B------:R-:W3:Y:S01]  /*1af0*/  LDG.E.64 R14, desc[UR6][R4.64] ;  /* 0x00000006040e7981 */ /* 0x000ee2000c1e1b00 */
[----:B-1----:R-:W-:-:S04]  /*1b00*/  IMAD R18, R8, R9, R7 ;  /* 0x0000000908127224 */ /* 0x002fc800078e0207 */
[----:B--2---:R-:W-:-:S05]  /*1b10*/  IMAD.WIDE.U32 R10, R18, 0x8, R2 ;  /* 0x00000008120a7825 */ /* 0x004fca00078e0002 */
[----:B------:R-:W2:Y:S01]  /*1b20*/  LDG.E.64 R12, desc[UR6][R10.64] ;  /* 0x000000060a0c7981 */ /* 0x000ea2000c1e1b00 */
[----:B------:R-:W-:Y:S01]  /*1b30*/  IMAD.IADD R26, R18, 0x1, R9 ;  /* 0x00000001121a7824 */ /* 0x000fe200078e0209 */
[----:B---3--:R-:W-:-:S08]  /*1b40*/  DMUL R14, R22, R14 ;  /* 0x0000000e160e7228 */ /* 0x008fd00000000000 */
[----:B--2---:R-:W-:Y:S01]  /*1b50*/  DFMA R20, R14, UR4, R12 ;  /* 0x000000040e147c2b */ /* 0x004fe2000800000c */
[----:B------:R-:W-:-:S06]  /*1b60*/  IMAD.WIDE.U32 R12, R26, 0x8, R2 ;  /* 0x000000081a0c7825 */ /* 0x000fcc00078e0002 */
[----:B------:R0:W-:Y:S04]  /*1b70*/  STG.E.64 desc[UR6][R10.64], R20 ;  /* 0x000000140a007986 */ /* 0x0001e8000c101b06 */
[----:B------:R-:W2:Y:S04]  /*1b80*/  LDG.E.64 R18, desc[UR6][R4.64+0x8] ;  /* 0x0000080604127981 */ /* 0x000ea8000c1e1b00 */
[----:B------:R-:W3:Y:S01]  /*1b90*/  LDG.E.64 R14, desc[UR6][R12.64] ;  /* 0x000000060c0e7981 */ /* 0x000ee2000c1e1b00 */
[----:B------:R-:W-:Y:S01]  /*1ba0*/  IADD3 R28, PT, PT, R26, R9, RZ ;  /* 0x000000091a1c7210 */ /* 0x000fe20007ffe0ff */
[----:B--2---:R-:W-:-:S08]  /*1bb0*/  DMUL R18, R22, R18 ;  /* 0x0000001216127228 */ /* 0x004fd00000000000 */
[----:B---3--:R-:W-:Y:S01]  /*1bc0*/  DFMA R24, R18, UR4, R14 ;  /* 0x0000000412187c2b */ /* 0x008fe2000800000e */
[----:B------:R-:W-:-:S06]  /*1bd0*/  IMAD.WIDE.U32 R14, R28, 0x8, R2 ;  /* 0x000000081c0e7825 */ /* 0x000fcc00078e0002 */
[----:B------:R1:W-:Y:S04]  /*1be0*/  STG.E.64 desc[UR6][R12.64], R24 ;  /* 0x000000180c007986 */ /* 0x0003e8000c101b06 */
[----:B------:R-:W2:Y:S04]  /*1bf0*/  LDG.E.64 R26, desc[UR6][R4.64+0x10] ;  /* 0x00001006041a7981 */ /* 0x000ea8000c1e1b00 */
[----:B------:R-:W3:Y:S01]  /*1c00*/  LDG.E.64 R18, desc[UR6][R14.64] ;  /* 0x000000060e127981 */ /* 0x000ee2000c1e1b00 */
[----:B------:R-:W-:-:S04]  /*1c10*/  IMAD.IADD R9, R28, 0x1, R9 ;  /* 0x000000011c097824 */ /* 0x000fc800078e0209 */
[----:B------:R-:W-:Y:S01]  /*1c20*/  IMAD.WIDE.U32 R2, R9, 0x8, R2 ;  /* 0x0000000809027825 */ /* 0x000fe200078e0002 */
[----:B--2---:R-:W-:-:S08]  /*1c30*/  DMUL R26, R22, R26 ;  /* 0x0000001a161a7228 */ /* 0x004fd00000000000 */
[----:B---3--:R-:W-:-:S07]  /*1c40*/  DFMA R18, R26, UR4, R18 ;  /* 0x000000041a127c2b */ /* 0x008fce0008000012 */
[----:B------:R1:W-:Y:S04]  /*1c50*/  STG.E.64 desc[UR6][R14.64], R18 ;  /* 0x000000120e007986 */ /* 0x0003e8000c101b06 */
[----:B0-----:R-:W2:Y:S04]  /*1c60*/  LDG.E.64 R10, desc[UR6][R4.64+0x18] ;  /* 0x00001806040a7981 */ /* 0x001ea8000c1e1b00 */
[----:B------:R-:W3:Y:S01]  /*1c70*/  LDG.E.64 R20, desc[UR6][R2.64] ;  /* 0x0000000602147981 */ /* 0x000ee2000c1e1b00 */
[----:B------:R-:W-:Y:S01]  /*1c80*/  IADD3 R8, PT, PT, R8, 0x4, RZ ;  /* 0x0000000408087810 */ /* 0x000fe20007ffe0ff */
[----:B--2---:R-:W-:-:S08]  /*1c90*/  DMUL R10, R22, R10 ;  /* 0x0000000a160a7228 */ /* 0x004fd00000000000 */
[----:B---3--:R-:W-:-:S07]  /*1ca0*/  DFMA R10, R10, UR4, R20 ;  /* 0x000000040a0a7c2b */ /* 0x008fce0008000014 */
[----:B------:R1:W-:Y:S04]  /*1cb0*/  STG.E.64 desc[UR6][R2.64], R10 ;  /* 0x0000000a02007986 */ /* 0x0003e8000c101b06 */
.L_x_18:
[----:B------:R-:W-:Y:S05]  /*1cc0*/  @!P1 BRA `(.L_x_17) ;  /* 0x0000000000849947 */ /* 0x000fea0003800000 */
[----:B------:R-:W-:-:S13]  /*1cd0*/  ISETP.NE.AND P0, PT, R17, 0x1, PT ;  /* 0x000000011100780c */ /* 0x000fda0003f05270 */
[----:B-1----:R-:W0:Y:S08]  /*1ce0*/  @P0 LDC.64 R10, c[0x0][0x388] ;  /* 0x0000e200ff0a0b82 */ /* 0x002e300000000a00 */
[----:B------:R-:W1:Y:S08]  /*1cf0*/  @P0 LDC R9, c[0x0][0x3c8] ;  /* 0x0000f200ff090b82 */ /* 0x000e700000000800 */
[----:B------:R-:W2:Y:S01]  /*1d00*/  @P0 LDC.64 R2, c[0x0][0x3a0] ;  /* 0x0000e800ff020b82 */ /* 0x000ea20000000a00 */
[----:B0-----:R-:W-:-:S05]  /*1d10*/  @P0 IMAD.WIDE.U32 R10, R8, 0x8, R10 ;  /* 0x00000008080a0825 */ /* 0x001fca00078e000a */
[----:B------:R-:W3:Y:S01]  /*1d20*/  @P0 LDG.E.64 R14, desc[UR6][R10.64] ;  /* 0x000000060a0e0981 */ /* 0x000ee2000c1e1b00 */
[----:B-1----:R-:W-:-:S04]  /*1d30*/  @P0 IMAD R18, R8, R9, R7 ;  /* 0x0000000908120224 */ /* 0x002fc800078e0207 */
[----:B--2---:R-:W-:-:S05]  /*1d40*/  @P0 IMAD.WIDE.U32 R4, R18, 0x8, R2 ;  /* 0x0000000812040825 */ /* 0x004fca00078e0002 */
[----:B------:R-:W2:Y:S01]  /*1d50*/  @P0 LDG.E.64 R12, desc[UR6][R4.64] ;  /* 0x00000006040c0981 */ /* 0x000ea2000c1e1b00 */
[----:B---3--:R-:W-:-:S08]  /*1d60*/  @P0 DMUL R14, R22, R14 ;  /* 0x0000000e160e0228 */ /* 0x008fd00000000000 */
[----:B--2---:R-:W-:Y:S01]  /*1d70*/  @P0 DFMA R24, R14, UR4, R12 ;  /* 0x000000040e180c2b */ /* 0x004fe2000800000c */
[----:B------:R-:W-:-:S06]  /*1d80*/  @P0 IMAD.IADD R13, R18, 0x1, R9 ;  /* 0x00000001120d0824 */ /* 0x000fcc00078e0209 */
[----:B------:R0:W-:Y:S01]  /*1d90*/  @P0 STG.E.64 desc[UR6][R4.64], R24 ;  /* 0x0000001804000986 */ /* 0x0001e2000c101b06 */
[----:B------:R-:W-:-:S03]  /*1da0*/  @P0 IMAD.WIDE.U32 R12, R13, 0x8, R2 ;  /* 0x000000080d0c0825 */ /* 0x000fc600078e0002 */
[----:B------:R-:W2:Y:S04]  /*1db0*/  @P0 LDG.E.64 R18, desc[UR6][R10.64+0x8] ;  /* 0x000008060a120981 */ /* 0x000ea8000c1e1b00 */
[----:B------:R-:W3:Y:S01]  /*1dc0*/  @P0 LDG.E.64 R20, desc[UR6][R12.64] ;  /* 0x000000060c140981 */ /* 0x000ee2000c1e1b00 */
[----:B------:R-:W-:-:S04]  /*1dd0*/  LOP3.LUT R2, R0, 0x1, RZ, 0xc0, !PT ;  /* 0x0000000100027812 */ /* 0x000fc800078ec0ff */
[----:B------:R-:W-:-:S13]  /*1de0*/  ISETP.NE.U32.AND P1, PT, R2, 0x1, PT ;  /* 0x000000010200780c */ /* 0x000fda0003f25070 */
[----:B------:R-:W1:Y:S08]  /*1df0*/  @!P1 LDC.64 R14, c[0x0][0x388] ;  /* 0x0000e200ff0e9b82 */ /* 0x000e700000000a00 */
[----:B------:R-:W0:Y:S08]  /*1e00*/  @!P1 LDC R9, c[0x0][0x3c8] ;  /* 0x0000f200ff099b82 */ /* 0x000e300000000800 */
[----:B------:R-:W4:Y:S01]  /*1e10*/  @!P1 LDC.64 R2, c[0x0][0x3a0] ;  /* 0x0000e800ff029b82 */ /* 0x000f220000000a00 */
[----:B------:R-:W-:-:S05]  /*1e20*/  @P0 IADD3 R8, PT, PT, R8, 0x2, RZ ;  /* 0x0000000208080810 */ /* 0x000fca0007ffe0ff */
[----:B-1----:R-:W-:-:S04]  /*1e30*/  @!P1 IMAD.WIDE.U32 R14, R8, 0x8, R14 ;  /* 0x00000008080e9825 */ /* 0x002fc800078e000e */
[----:B0-----:R-:W-:-:S04]  /*1e40*/  @!P1 IMAD R5, R8, R9, R7 ;  /* 0x0000000908059224 */ /* 0x001fc800078e0207 */
[----:B----4-:R-:W-:Y:S01]  /*1e50*/  @!P1 IMAD.WIDE.U32 R4, R5, 0x8, R2 ;  /* 0x0000000805049825 */ /* 0x010fe200078e0002 */
[----:B--2---:R-:W-:-:S08]  /*1e60*/  @P0 DMUL R18, R22, R18 ;  /* 0x0000001216120228 */ /* 0x004fd00000000000 */
[----:B---3--:R-:W-:-:S07]  /*1e70*/  @P0 DFMA R18, R18, UR4, R20 ;  /* 0x0000000412120c2b */ /* 0x008fce0008000014 */
[----:B------:R3:W-:Y:S04]  /*1e80*/  @P0 STG.E.64 desc[UR6][R12.64], R18 ;  /* 0x000000120c000986 */ /* 0x0007e8000c101b06 */
[----:B------:R-:W2:Y:S04]  /*1e90*/  @!P1 LDG.E.64 R14, desc[UR6][R14.64] ;  /* 0x000000060e0e9981 */ /* 0x000ea8000c1e1b00 */
[----:B------:R-:W4:Y:S01]  /*1ea0*/  @!P1 LDG.E.64 R8, desc[UR6][R4.64] ;  /* 0x0000000604089981 */ /* 0x000f22000c1e1b00 */
[----:B--2---:R-:W-:-:S08]  /*1eb0*/  @!P1 DMUL R2, R22, R14 ;  /* 0x0000000e16029228 */ /* 0x004fd00000000000 */
[----:B----4-:R-:W-:-:S07]  /*1ec0*/  @!P1 DFMA R2, R2, UR4, R8 ;  /* 0x0000000402029c2b */ /* 0x010fce0008000008 */
[----:B------:R3:W-:Y:S04]  /*1ed0*/  @!P1 STG.E.64 desc[UR6][R4.64], R2 ;  /* 0x0000000204009986 */ /* 0x0007e8000c101b06 */
.L_x_17:
[----:B------:R-:W4:Y:S01]  /*1ee0*/  LDCU UR4, c[0x0][0x3c8] ;  /* 0x00007900ff0477ac */ /* 0x000f220008000800 */
[----:B------:R-:W-:-:S05]  /*1ef0*/  VIADD R7, R7, 0x1 ;  /* 0x0000000107077836 */ /* 0x000fca0000000000 */
[----:B----4-:R-:W-:-:S13]  /*1f00*/  ISETP.NE.AND P0, PT, R7, UR4, PT ;  /* 0x0000000407007c0c */ /* 0x010fda000bf05270 */
[----:B------:R-:W-:Y:S05]  /*1f10*/  @!P0 BRA `(.L_x_13) ;  /* 0x0000000800088947 */ /* 0x000fea0003800000 */
[----:B------:R-:W-:Y:S05]  /*1f20*/  BRA `(.L_x_19) ;  /* 0xfffffff4009c7947 */ /* 0x000fea000383ffff */
.L_x_14:
[----:B------:R-:W-:Y:S01]  /*1f30*/  UIADD3 UR5, UPT, UPT, UR4, -0x1, URZ ;  /* 0xffffffff04057890 */ /* 0x000fe2000fffe0ff */
[----:B-1----:R-:W-:Y:S01]  /*1f40*/  MOV R24, RZ ;  /* 0x000000ff00187202 */ /* 0x002fe20000000f00 */
[----:B------:R-:W-:Y:S02]  /*1f50*/  ULOP3.LUT UR8, UR4, 0xf, URZ, 0xc0, !UPT ;  /* 0x0000000f04087892 */ /* 0x000fe4000f8ec0ff */
[----:B------:R-:W-:Y:S02]  /*1f60*/  UISETP.GE.U32.AND UP0, UPT, UR5, 0xf, UPT ;  /* 0x0000000f0500788c */ /* 0x000fe4000bf06070 */
[----:B------:R-:W-:-:S07]  /*1f70*/  UISETP.NE.AND UP1, UPT, UR8, URZ, UPT ;  /* 0x000000ff0800728c */ /* 0x000fce000bf25270 */
[----:B------:R-:W-:Y:S05]  /*1f80*/  BRA.U !UP0, `(.L_x_20) ;  /* 0x0000000108e47547 */ /* 0x000fea000b800000 */
[----:B------:R-:W-:Y:S01]  /*1f90*/  ULOP3.LUT UR5, UR4, 0x7ffffff0, URZ, 0xc0, !UPT ;  /* 0x7ffffff004057892 */ /* 0x000fe2000f8ec0ff */
[----:B------:R-:W-:Y:S01]  /*1fa0*/  IMAD.MOV.U32 R25, RZ, RZ, RZ ;  /* 0x000000ffff197224 */ /* 0x000fe200078e00ff */
[----:B------:R-:W1:Y:S04]  /*1fb0*/  LDCU.64 UR10, c[0x0][0x3d0] ;  /* 0x00007a00ff0a77ac */ /* 0x000e680008000a00 */
[----:B------:R-:W-:-:S07]  /*1fc0*/  MOV R24, UR5 ;  /* 0x0000000500187c02 */ /* 0x000fce0008000f00 */
.L_x_21:
[----:B0-----:R-:W5:Y:S02]  /*1fd0*/  LDC.64 R2, c[0x0][0x3b8] ;  /* 0x0000ee00ff027b82 */ /* 0x001f640000000a00 */
[----:B-----5:R-:W-:-:S05]  /*1fe0*/  IMAD.WIDE.U32 R2, R25, 0x8, R2 ;  /* 0x0000000819027825 */ /* 0x020fca00078e0002 */
[----:B0-2---:R-:W1:Y:S04]  /*1ff0*/  LDG.E.64 R12, desc[UR6][R2.64] ;  /* 0x00000006020c7981 */ /* 0x005e68000c1e1b00 */
[----:B------:R-:W2:Y:S04]  /*2000*/  LDG.E.64 R14, desc[UR6][R2.64+0x8] ;  /* 0x00000806020e7981 */ /* 0x000ea8000c1e1b00 */
[----:B------:R-:W5:Y:S04]  /*2010*/  LDG.E.64 R16, desc[UR6][R2.64+0x10] ;  /* 0x0000100602107981 */ /* 0x000f68000c1e1b00 */
[----:B------:R-:W5:Y:S04]  /*2020*/  LDG.E.64 R18, desc[UR6][R2.64+0x18] ;  /* 0x0000180602127981 */ /* 0x000f68000c1e1b00 */
[----:B------:R-:W5:Y:S04]  /*2030*/  LDG.E.64 R4, desc[UR6][R2.64+0x30] ;  /* 0x0000300602047981 */ /* 0x000f68000c1e1b00 */
[----:B----4-:R-:W4:Y:S04]  /*2040*/  LDG.E.64 R8, desc[UR6][R2.64+0x20] ;  /* 0x0000200602087981 */ /* 0x010f28000c1e1b00 */
[----:B---3--:R-:W3:Y:S04]  /*2050*/  LDG.E.64 R6, desc[UR6][R2.64+0x28] ;  /* 0x0000280602067981 */ /* 0x008ee8000c1e1b00 */
[----:B------:R-:W3:Y:S04]  /*2060*/  LDG.E.64 R20, desc[UR6][R2.64+0x38] ;  /* 0x0000380602147981 */ /* 0x000ee8000c1e1b00 */
[----:B------:R-:W3:Y:S01]  /*2070*/  LDG.E.64 R10, desc[UR6][R2.64+0x58] ;  /* 0x00005806020a7981 */ /* 0x000ee2000c1e1b00 */
[----:B-1----:R-:W-:-:S02]  /*2080*/  DFMA R12, R22, UR10, R12 ;  /* 0x0000000a160c7c2b */ /* 0x002fc4000800000c */
[C---:B--2---:R-:W-:Y:S02]  /*2090*/  DFMA R14, R22.reuse, UR10, R14 ;  /* 0x0000000a160e7c2b */ /* 0x044fe4000800000e */
[C---:B-----5:R-:W-:Y:S02]  /*20a0*/  DFMA R16, R22.reuse, UR10, R16 ;  /* 0x0000000a16107c2b */ /* 0x060fe40008000010 */
[C---:B------:R-:W-:Y:S02]  /*20b0*/  DFMA R18, R22.reuse, UR10, R18 ;  /* 0x0000000a16127c2b */ /* 0x040fe40008000012 */
[C---:B------:R-:W-:Y:S01]  /*20c0*/  DFMA R4, R22.reuse, UR10, R4 ;  /* 0x0000000a16047c2b */ /* 0x040fe20008000004 */
[----:B------:R0:W-:Y:S01]  /*20d0*/  STG.E.64 desc[UR6][R2.64], R12 ;  /* 0x0000000c02007986 */ /* 0x0001e2000c101b06 */
[----:B----4-:R-:W-:-:S03]  /*20e0*/  DFMA R26, R22, UR10, R8 ;  /* 0x0000000a161a7c2b */ /* 0x010fc60008000008 */
[----:B------:R-:W-:Y:S01]  /*20f0*/  STG.E.64 desc[UR6][R2.64+0x8], R14 ;  /* 0x0000080e02007986 */ /* 0x000fe2000c101b06 */
[----:B---3--:R-:W-:-:S03]  /*2100*/  DFMA R28, R22, UR10, R6 ;  /* 0x0000000a161c7c2b */ /* 0x008fc60008000006 */
[----:B------:R-:W-:Y:S04]  /*2110*/  STG.E.64 desc[UR6][R2.64+0x10], R16 ;  /* 0x0000101002007986 */ /* 0x000fe8000c101b06 */
[----:B------:R-:W-:Y:S04]  /*2120*/  STG.E.64 desc[UR6][R2.64+0x18], R18 ;  /* 0x0000181202007986 */ /* 0x000fe8000c101b06 */
[----:B------:R1:W-:Y:S04]  /*2130*/  STG.E.64 desc[UR6][R2.64+0x30], R4 ;  /* 0x0000300402007986 */ /* 0x0003e8000c101b06 */
[----:B------:R-:W2:Y:S04]  /*2140*/  LDG.E.64 R6, desc[UR6][R2.64+0x48] ;  /* 0x0000480602067981 */ /* 0x000ea8000c1e1b00 */
[----:B------:R-:W3:Y:S04]  /*2150*/  LDG.E.64 R8, desc[UR6][R2.64+0x50] ;  /* 0x0000500602087981 */ /* 0x000ee8000c1e1b00 */
[----:B0-----:R-:W4:Y:S04]  /*2160*/  LDG.E.64 R12, desc[UR6][R2.64+0x60] ;  /* 0x00006006020c7981 */ /* 0x001f28000c1e1b00 */
[----:B-1----:R-:W5:Y:S04]  /*2170*/  LDG.E.64 R4, desc[UR6][R2.64+0x40] ;  /* 0x0000400602047981 */ /* 0x002f68000c1e1b00 */
[----:B------:R-:W5:Y:S04]  /*2180*/  LDG.E.64 R14, desc[UR6][R2.64+0x68] ;  /* 0x00006806020e7981 */ /* 0x000f68000c1e1b00 */
[----:B------:R-:W5:Y:S04]  /*2190*/  LDG.E.64 R16, desc[UR6][R2.64+0x70] ;  /* 0x0000700602107981 */ /* 0x000f68000c1e1b00 */
[----:B------:R-:W5:Y:S01]  /*21a0*/  LDG.E.64 R18, desc[UR6][R2.64+0x78] ;  /* 0x0000780602127981 */ /* 0x000f62000c1e1b00 */
[----:B------:R-:W-:-:S05]  /*21b0*/  VIADD R25, R25, 0x10 ;  /* 0x0000001019197836 */ /* 0x000fca0000000000 */
[----:B------:R-:W-:Y:S01]  /*21c0*/  ISETP.NE.AND P0, PT, R25, R24, PT ;  /* 0x000000181900720c */ /* 0x000fe20003f05270 */
[C---:B------:R-:W-:Y:S02]  /*21d0*/  DFMA R20, R22.reuse, UR10, R20 ;  /* 0x0000000a16147c2b */ /* 0x040fe40008000014 */
[C---:B------:R-:W-:Y:S01]  /*21e0*/  DFMA R10, R22.reuse, UR10, R10 ;  /* 0x0000000a160a7c2b */ /* 0x040fe2000800000a */
[----:B------:R0:W-:Y:S04]  /*21f0*/  STG.E.64 desc[UR6][R2.64+0x20], R26 ;  /* 0x0000201a02007986 */ /* 0x0001e8000c101b06 */
[----:B------:R0:W-:Y:S04]  /*2200*/  STG.E.64 desc[UR6][R2.64+0x28], R28 ;  /* 0x0000281c02007986 */ /* 0x0001e8000c101b06 */
[----:B------:R0:W-:Y:S04]  /*2210*/  STG.E.64 desc[UR6][R2.64+0x38], R20 ;  /* 0x0000381402007986 */ /* 0x0001e8000c101b06 */
[----:B------:R0:W-:Y:S01]  /*2220*/  STG.E.64 desc[UR6][R2.64+0x58], R10 ;  /* 0x0000580a02007986 */ /* 0x0001e2000c101b06 */
[----:B--2---:R-:W-:-:S02]  /*2230*/  DFMA R6, R22, UR10, R6 ;  /* 0x0000000a16067c2b */ /* 0x004fc40008000006 */
[C---:B---3--:R-:W-:Y:S02]  /*2240*/  DFMA R8, R22.reuse, UR10, R8 ;  /* 0x0000000a16087c2b */ /* 0x048fe40008000008 */
[C---:B----4-:R-:W-:Y:S02]  /*2250*/  DFMA R12, R22.reuse, UR10, R12 ;  /* 0x0000000a160c7c2b */ /* 0x050fe4000800000c */
[C---:B-----5:R-:W-:Y:S02]  /*2260*/  DFMA R4, R22.reuse, UR10, R4 ;  /* 0x0000000a16047c2b */ /* 0x060fe40008000004 */
[C---:B------:R-:W-:Y:S02]  /*2270*/  DFMA R14, R22.reuse, UR10, R14 ;  /* 0x0000000a160e7c2b */ /* 0x040fe4000800000e */
[C---:B------:R-:W-:Y:S02]  /*2280*/  DFMA R16, R22.reuse, UR10, R16 ;  /* 0x0000000a16107c2b */ /* 0x040fe40008000010 */
[----:B------:R-:W-:Y:S01]  /*2290*/  DFMA R18, R22, UR10, R18 ;  /* 0x0000000a16127c2b */ /* 0x000fe20008000012 */
[----:B------:R0:W-:Y:S04]  /*22a0*/  STG.E.64 desc[UR6][R2.64+0x40], R4 ;  /* 0x0000400402007986 */ /* 0x0001e8000c101b06 */
[----:B------:R0:W-:Y:S04]  /*22b0*/  STG.E.64 desc[UR6][R2.64+0x48], R6 ;  /* 0x0000480602007986 */ /* 0x0001e8000c101b06 */
[----:B------:R0:W-:Y:S04]  /*22c0*/  STG.E.64 desc[UR6][R2.64+0x50], R8 ;  /* 0x0000500802007986 */ /* 0x0001e8000c101b06 */
[----:B------:R0:W-:Y:S04]  /*22d0*/  STG.E.64 desc[UR6][R2.64+0x60], R12 ;  /* 0x0000600c02007986 */ /* 0x0001e8000c101b06 */
[----:B------:R0:W-:Y:S04]  /*22e0*/  STG.E.64 desc[UR6][R2.64+0x68], R14 ;  /* 0x0000680e02007986 */ /* 0x0001e8000c101b06 */
[----:B------:R0:W-:Y:S04]  /*22f0*/  STG.E.64 desc[UR6][R2.64+0x70], R16 ;  /* 0x0000701002007986 */ /* 0x0001e8000c101b06 */
[----:B------:R0:W-:Y:S01]  /*2300*/  STG.E.64 desc[UR6][R2.64+0x78], R18 ;  /* 0x0000781202007986 */ /* 0x0001e2000c101b06 */
[----:B------:R-:W-:Y:S05]  /*2310*/  @P0 BRA `(.L_x_21) ;  /* 0xfffffffc002c0947 */ /* 0x000fea000383ffff */
.L_x_20:
[----:B------:R-:W-:Y:S05]  /*2320*/  BRA.U !UP1, `(.L_x_13) ;  /* 0x0000000509047547 */ /* 0x000fea000b800000 */
[----:B------:R-:W-:Y:S02]  /*2330*/  UISETP.GE.U32.AND UP0, UPT, UR8, 0x8, UPT ;  /* 0x000000080800788c */ /* 0x000fe4000bf06070 */
[----:B------:R-:W-:-:S04]  /*2340*/  ULOP3.LUT UR9, UR4, 0x7, URZ, 0xc0, !UPT ;  /* 0x0000000704097892 */ /* 0x000fc8000f8ec0ff */
[----:B------:R-:W-:-:S03]  /*2350*/  UISETP.NE.AND UP1, UPT, UR9, URZ, UPT ;  /* 0x000000ff0900728c */ /* 0x000fc6000bf25270 */
[----:B------:R-:W-:Y:S08]  /*2360*/  BRA.U !UP0, `(.L_x_22) ;  /* 0x0000000108707547 */ /* 0x000ff0000b800000 */
[----:B0-----:R-:W0:Y:S01]  /*2370*/  LDC.64 R2, c[0x0][0x3b8] ;  /* 0x0000ee00ff027b82 */ /* 0x001e220000000a00 */
[----:B------:R-:W1:Y:S01]  /*2380*/  LDCU.64 UR10, c[0x0][0x3d0] ;  /* 0x00007a00ff0a77ac */ /* 0x000e620008000a00 */
[----:B0-----:R-:W-:-:S05]  /*2390*/  IMAD.WIDE.U32 R2, R24, 0x8, R2 ;  /* 0x0000000818027825 */ /* 0x001fca00078e0002 */
[----:B--2---:R-:W1:Y:S04]  /*23a0*/  LDG.E.64 R12, desc[UR6][R2.64] ;  /* 0x00000006020c7981 */ /* 0x004e68000c1e1b00 */
[----:B------:R-:W2:Y:S04]  /*23b0*/  LDG.E.64 R14, desc[UR6][R2.64+0x8] ;  /* 0x00000806020e7981 */ /* 0x000ea8000c1e1b00 */
[----:B------:R-:W5:Y:S04]  /*23c0*/  LDG.E.64 R16, desc[UR6][R2.64+0x10] ;  /* 0x0000100602107981 */ /* 0x000f68000c1e1b00 */
[----:B------:R-:W5:Y:S04]  /*23d0*/  LDG.E.64 R18, desc[UR6][R2.64+0x18] ;  /* 0x0000180602127981 */ /* 0x000f68000c1e1b00 */
[----:B------:R-:W5:Y:S04]  /*23e0*/  LDG.E.64 R4, desc[UR6][R2.64+0x20] ;  /* 0x0000200602047981 */ /* 0x000f68000c1e1b00 */
[----:B---3--:R-:W3:Y:S04]  /*23f0*/  LDG.E.64 R6, desc[UR6][R2.64+0x28] ;  /* 0x0000280602067981 */ /* 0x008ee8000c1e1b00 */
[----:B----4-:R-:W4:Y:S04]  /*2400*/  LDG.E.64 R8, desc[UR6][R2.64+0x30] ;  /* 0x0000300602087981 */ /* 0x010f28000c1e1b00 */
[----:B------:R-:W4:Y:S01]  /*2410*/  LDG.E.64 R10, desc[UR6][R2.64+0x38] ;  /* 0x00003806020a7981 */ /* 0x000f22000c1e1b00 */
[----:B------:R-:W-:Y:S01]  /*2420*/  IADD3 R24, PT, PT, R24, 0x8, RZ ;  /* 0x0000000818187810 */ /* 0x000fe20007ffe0ff */
[----:B-1----:R-:W-:-:S02]  /*2430*/  DFMA R12, R22, UR10, R12 ;  /* 0x0000000a160c7c2b */ /* 0x002fc4000800000c */
[----:B--2---:R-:W-:-:S05]  /*2440*/  DFMA R14, R22, UR10, R14 ;  /* 0x0000000a160e7c2b */ /* 0x004fca000800000e */
[----:B------:R1:W-:Y:S01]  /*2450*/  STG.E.64 desc[UR6][R2.64], R12 ;  /* 0x0000000c02007986 */ /* 0x0003e2000c101b06 */
[----:B-----5:R-:W-:-:S03]  /*2460*/  DFMA R16, R22, UR10, R16 ;  /* 0x0000000a16107c2b */ /* 0x020fc60008000010 */
[----:B------:R1:W-:Y:S01]  /*2470*/  STG.E.64 desc[UR6][R2.64+0x8], R14 ;  /* 0x0000080e02007986 */ /* 0x0003e2000c101b06 */
[----:B------:R-:W-:-:S03]  /*2480*/  DFMA R18, R22, UR10, R18 ;  /* 0x0000000a16127c2b */ /* 0x000fc60008000012 */
[----:B------:R1:W-:Y:S01]  /*2490*/  STG.E.64 desc[UR6][R2.64+0x10], R16 ;  /* 0x0000101002007986 */ /* 0x0003e2000c101b06 */
[----:B------:R-:W-:-:S03]  /*24a0*/  DFMA R4, R22, UR10, R4 ;  /* 0x0000000a16047c2b */ /* 0x000fc60008000004 */
[----:B------:R1:W-:Y:S01]  /*24b0*/  STG.E.64 desc[UR6][R2.64+0x18], R18 ;  /* 0x0000181202007986 */ /* 0x0003e2000c101b06 */
[----:B---3--:R-:W-:-:S03]  /*24c0*/  DFMA R6, R22, UR10, R6 ;  /* 0x0000000a16067c2b */ /* 0x008fc60008000006 */
[----:B------:R1:W-:Y:S01]  /*24d0*/  STG.E.64 desc[UR6][R2.64+0x20], R4 ;  /* 0x0000200402007986 */ /* 0x0003e2000c101b06 */
[----:B----4-:R-:W-:-:S03]  /*24e0*/  DFMA R8, R22, UR10, R8 ;  /* 0x0000000a16087c2b */ /* 0x010fc60008000008 */
[----:B------:R1:W-:Y:S01]  /*24f0*/  STG.E.64 desc[UR6][R2.64+0x28], R6 ;  /* 0x0000280602007986 */ /* 0x0003e2000c101b06 */
[----:B------:R-:W-:-:S03]  /*2500*/  DFMA R10, R22, UR10, R10 ;  /* 0x0000000a160a7c2b */ /* 0x000fc6000800000a */
[----:B------:R1:W-:Y:S04]  /*2510*/  STG.E.64 desc[UR6][R2.64+0x30], R8 ;  /* 0x0000300802007986 */ /* 0x0003e8000c101b06 */
[----:B------:R1:W-:Y:S04]  /*2520*/  STG.E.64 desc[UR6][R2.64+0x38], R10 ;  /* 0x0000380a02007986 */ /* 0x0003e8000c101b06 */
.L_x_22:
[----:B------:R-:W-:Y:S05]  /*2530*/  BRA.U !UP1, `(.L_x_13) ;  /* 0x0000000109807547 */ /* 0x000fea000b800000 */
[----:B------:R-:W-:Y:S02]  /*2540*/  UISETP.GE.U32.AND UP0, UPT, UR9, 0x4, UPT ;  /* 0x000000040900788c */ /* 0x000fe4000bf06070 */
[----:B------:R-:W-:-:S04]  /*2550*/  ULOP3.LUT UR5, UR4, 0x3, URZ, 0xc0, !UPT ;  /* 0x0000000304057892 */ /* 0x000fc8000f8ec0ff */
[----:B------:R-:W-:-:S03]  /*2560*/  UISETP.NE.AND UP1, UPT, UR5, URZ, UPT ;  /* 0x000000ff0500728c */ /* 0x000fc6000bf25270 */
[----:B------:R-:W-:Y:S08]  /*2570*/  BRA.U !UP0, `(.L_x_23) ;  /* 0x0000000108407547 */ /* 0x000ff0000b800000 */
[----:B01----:R-:W3:Y:S01]  /*2580*/  LDC.64 R2, c[0x0][0x3b8] ;  /* 0x0000ee00ff027b82 */ /* 0x003ee20000000a00 */
[----:B------:R-:W0:Y:S01]  /*2590*/  LDCU.64 UR8, c[0x0][0x3d0] ;  /* 0x00007a00ff0877ac */ /* 0x000e220008000a00 */
[----:B---34-:R-:W-:-:S05]  /*25a0*/  IMAD.WIDE.U32 R10, R24, 0x8, R2 ;  /* 0x00000008180a7825 */ /* 0x018fca00078e0002 */
[----:B------:R-:W0:Y:S04]  /*25b0*/  LDG.E.64 R2, desc[UR6][R10.64] ;  /* 0x000000060a027981 */ /* 0x000e28000c1e1b00 */
[----:B--2---:R-:W2:Y:S04]  /*25c0*/  LDG.E.64 R4, desc[UR6][R10.64+0x8] ;  /* 0x000008060a047981 */ /* 0x004ea8000c1e1b00 */
[----:B------:R-:W3:Y:S04]  /*25d0*/  LDG.E.64 R6, desc[UR6][R10.64+0x10] ;  /* 0x000010060a067981 */ /* 0x000ee8000c1e1b00 */
[----:B------:R-:W4:Y:S01]  /*25e0*/  LDG.E.64 R8, desc[UR6][R10.64+0x18] ;  /* 0x000018060a087981 */ /* 0x000f22000c1e1b00 */
[----:B------:R-:W-:Y:S01]  /*25f0*/  VIADD R24, R24, 0x4 ;  /* 0x0000000418187836 */ /* 0x000fe20000000000 */
[----:B0-----:R-:W-:-:S02]  /*2600*/  DFMA R2, R22, UR8, R2 ;  /* 0x0000000816027c2b */ /* 0x001fc40008000002 */
[----:B--2---:R-:W-:-:S05]  /*2610*/  DFMA R4, R22, UR8, R4 ;  /* 0x0000000816047c2b */ /* 0x004fca0008000004 */
[----:B------:R0:W-:Y:S01]  /*2620*/  STG.E.64 desc[UR6][R10.64], R2 ;  /* 0x000000020a007986 */ /* 0x0001e2000c101b06 */
[----:B---3--:R-:W-:-:S03]  /*2630*/  DFMA R6, R22, UR8, R6 ;  /* 0x0000000816067c2b */ /* 0x008fc60008000006 */
[----:B------:R0:W-:Y:S01]  /*2640*/  STG.E.64 desc[UR6][R10.64+0x8], R4 ;  /* 0x000008040a007986 */ /* 0x0001e2000c101b06 */
[----:B----4-:R-:W-:-:S03]  /*2650*/  DFMA R8, R22, UR8, R8 ;  /* 0x0000000816087c2b */ /* 0x010fc60008000008 */
[----:B------:R0:W-:Y:S04]  /*2660*/  STG.E.64 desc[UR6][R10.64+0x10], R6 ;  /* 0x000010060a007986 */ /* 0x0001e8000c101b06 */
[----:B------:R0:W-:Y:S04]  /*2670*/  STG.E.64 desc[UR6][R10.64+0x18], R8 ;  /* 0x000018080a007986 */ /* 0x0001e8000c101b06 */
.L_x_23:
[----:B------:R-:W-:Y:S05]  /*2680*/  BRA.U !UP1, `(.L_x_13) ;  /* 0x00000001092c7547 */ /* 0x000fea000b800000 */
[----:B01-3--:R-:W0:Y:S01]  /*2690*/  LDC.64 R6, c[0x0][0x3b8] ;  /* 0x0000ee00ff067b82 */ /* 0x00be220000000a00 */
[----:B------:R-:W1:Y:S01]  /*26a0*/  LDCU.64 UR8, c[0x0][0x3d0] ;  /* 0x00007a00ff0877ac */ /* 0x000e620008000a00 */
[----:B------:R-:W-:-:S05]  /*26b0*/  UMOV UR4, URZ ;  /* 0x000000ff00047c82 */ /* 0x000fca0008000000 */
.L_x_24:
[----:B0-----:R-:W-:-:S05]  /*26c0*/  IMAD.WIDE.U32 R2, R24, 0x8, R6 ;  /* 0x0000000818027825 */ /* 0x001fca00078e0006 */
[----:B--2---:R-:W1:Y:S01]  /*26d0*/  LDG.E.64 R4, desc[UR6][R2.64] ;  /* 0x0000000602047981 */ /* 0x004e62000c1e1b00 */
[----:B------:R-:W-:Y:S01]  /*26e0*/  UIADD3 UR4, UPT, UPT, UR4, 0x1, URZ ;  /* 0x0000000104047890 */ /* 0x000fe2000fffe0ff */
[----:B------:R-:W-:-:S03]  /*26f0*/  IADD3 R24, PT, PT, R24, 0x1, RZ ;  /* 0x0000000118187810 */ /* 0x000fc60007ffe0ff */
[----:B------:R-:W-:Y:S01]  /*2700*/  UISETP.NE.AND UP0, UPT, UR4, UR5, UPT ;  /* 0x000000050400728c */ /* 0x000fe2000bf05270 */
[----:B-1----:R-:W-:-:S07]  /*2710*/  DFMA R4, R22, UR8, R4 ;  /* 0x0000000816047c2b */ /* 0x002fce0008000004 */
[----:B------:R0:W-:Y:S01]  /*2720*/  STG.E.64 desc[UR6][R2.64], R4 ;  /* 0x0000000402007986 */ /* 0x0001e2000c101b06 */
[----:B------:R-:W-:Y:S05]  /*2730*/  BRA.U UP0, `(.L_x_24) ;  /* 0xfffffffd00e07547 */ /* 0x000fea000b83ffff */
.L_x_13:
[----:B------:R-:W-:-:S13]  /*2740*/  ISETP.GE.AND P0, PT, R0, 0x1, PT ;  /* 0x000000010000780c */ /* 0x000fda0003f06270 */
[----:B------:R-:W-:Y:S05]  /*2750*/  @!P0 EXIT ;  /* 0x000000000000894d */ /* 0x000fea0003800000 */
[----:B01-3--:R-:W0:Y:S02]  /*2760*/  LDC R4, c[0x0][0x3c4] ;  /* 0x0000f100ff047b82 */ /* 0x00be240000000800 */
[----:B0-----:R-:W-:-:S13]  /*2770*/  ISETP.GE.AND P0, PT, R4, 0x1, PT ;  /* 0x000000010400780c */ /* 0x001fda0003f06270 */
[----:B------:R-:W-:Y:S05]  /*2780*/  @!P0 BRA `(.L_x_25) ;  /* 0x0000000800708947 */ /* 0x000fea0003800000 */
[----:B--2---:R-:W0:Y:S01]  /*2790*/  LDC R3, c[0x0][0x3cc] ;  /* 0x0000f300ff037b82 */ /* 0x004e220000000800 */
[C---:B------:R-:W-:Y:S01]  /*27a0*/  LOP3.LUT R2, R4.reuse, 0x7ffffff8, RZ, 0xc0, !PT ;  /* 0x7ffffff804027812 */ /* 0x040fe200078ec0ff */
[----:B------:R-:W-:Y:S01]  /*27b0*/  IMAD.MOV.U32 R5, RZ, RZ, RZ ;  /* 0x000000ffff057224 */ /* 0x000fe200078e00ff */
[----:B------:R-:W-:Y:S02]  /*27c0*/  LOP3.LUT R0, R4, 0x7, RZ, 0xc0, !PT ;  /* 0x0000000704007812 */ /* 0x000fe400078ec0ff */
[----:B------:R-:W-:Y:S01]  /*27d0*/  IADD3 R6, PT, PT, -R2, RZ, RZ ;  /* 0x000000ff02067210 */ /* 0x000fe20007ffe1ff */
[----:B0-----:R-:W-:Y:S01]  /*27e0*/  IMAD R3, R3, R4, RZ ;  /* 0x0000000403037224 */ /* 0x001fe200078e02ff */
[----:B------:R-:W-:-:S07]  /*27f0*/  LOP3.LUT R4, R4, 0x3, RZ, 0xc0, !PT ;  /* 0x0000000304047812 */ /* 0x000fce00078ec0ff */
.L_x_30:
[----:B01-3--:R-:W0:Y:S01]  /*2800*/  LDC.64 R12, c[0x0][0x3b0] ;  /* 0x0000ec00ff0c7b82 */ /* 0x00be220000000a00 */
[C---:B------:R-:W-:Y:S01]  /*2810*/  IMAD R10, R5.reuse, 0x8, R1 ;  /* 0x00000008050a7824 */ /* 0x040fe200078e0201 */
[----:B------:R-:W1:Y:S05]  /*2820*/  LDCU.64 UR4, c[0x0][0x3d0] ;  /* 0x00007a00ff0477ac */ /* 0x000e6a0008000a00 */
[----:B----4-:R-:W1:Y:S01]  /*2830*/  LDL.64 R10, [R10] ;  /* 0x000000000a0a7983 */ /* 0x010e620000100a00 */
[----:B--2---:R-:W2:Y:S01]  /*2840*/  LDC R7, c[0x0][0x3c4] ;  /* 0x0000f100ff077b82 */ /* 0x004ea20000000800 */
[----:B0-----:R-:W-:-:S05]  /*2850*/  IMAD.WIDE.U32 R12, R5, 0x8, R12 ;  /* 0x00000008050c7825 */ /* 0x001fca00078e000c */
[----:B------:R-:W1:Y:S01]  /*2860*/  LDG.E.64 R8, desc[UR6][R12.64] ;  /* 0x000000060c087981 */ /* 0x000e62000c1e1b00 */
[----:B--2---:R-:W-:Y:S01]  /*2870*/  ISETP.GE.U32.AND P0, PT, R7, 0x8, PT ;  /* 0x000000080700780c */ /* 0x004fe20003f06070 */
[----:B-1----:R-:W-:Y:S01]  /*2880*/  DFMA R14, R10, UR4, R8 ;  /* 0x000000040a0e7c2b */ /* 0x002fe20008000008 */
[----:B------:R-:W-:-:S06]  /*2890*/  MOV R8, RZ ;  /* 0x000000ff00087202 */ /* 0x000fcc0000000f00 */
[----:B------:R0:W-:Y:S05]  /*28a0*/  STG.E.64 desc[UR6][R12.64], R14 ;  /* 0x0000000e0c007986 */ /* 0x0001ea000c101b06 */
[----:B------:R-:W-:Y:S05]  /*28b0*/  @!P0 BRA `(.L_x_26) ;  /* 0x0000000000f48947 */ /* 0x000fea0003800000 */
[----:B------:R-:W-:Y:S01]  /*28c0*/  IMAD.MOV.U32 R9, RZ, RZ, R3 ;  /* 0x000000ffff097224 */ /* 0x000fe200078e0003 */
[----:B------:R-:W-:Y:S01]  /*28d0*/  MOV R8, R5 ;  /* 0x0000000500087202 */ /* 0x000fe20000000f00 */
[----:B------:R-:W-:-:S07]  /*28e0*/  IMAD.MOV.U32 R21, RZ, RZ, R6 ;  /* 0x000000ffff157224 */ /* 0x000fce00078e0006 */
.L_x_27:
[----:B0-----:R-:W0:Y:S08]  /*28f0*/  LDC.64 R14, c[0x0][0x380] ;  /* 0x0000e000ff0e7b82 */ /* 0x001e300000000a00 */
[----:B-1----:R-:W1:Y:S08]  /*2900*/  LDC.64 R12, c[0x0][0x390] ;  /* 0x0000e400ff0c7b82 */ /* 0x002e700000000a00 */
[----:B------:R-:W2:Y:S01]  /*2910*/  LDC R20, c[0x0][0x3c8] ;  /* 0x0000f200ff147b82 */ /* 0x000ea20000000800 */
[----:B0-----:R-:W-:-:S05]  /*2920*/  IMAD.WIDE R14, R9, 0x8, R14 ;  /* 0x00000008090e7825 */ /* 0x001fca00078e020e */
[----:B------:R-:W3:Y:S01]  /*2930*/  LDG.E.64 R18, desc[UR6][R14.64] ;  /* 0x000000060e127981 */ /* 0x000ee2000c1e1b00 */
[----:B-1----:R-:W-:-:S05]  /*2940*/  IMAD.WIDE R12, R8, 0x8, R12 ;  /* 0x00000008080c7825 */ /* 0x002fca00078e020c */
[----:B------:R-:W4:Y:S01]  /*2950*/  LDG.E.64 R16, desc[UR6][R12.64] ;  /* 0x000000060c107981 */ /* 0x000f22000c1e1b00 */
[----:B---3--:R-:W-:-:S08]  /*2960*/  DMUL R18, R10, R18 ;  /* 0x000000120a127228 */ /* 0x008fd00000000000 */
[----:B----4-:R-:W-:-:S07]  /*2970*/  DFMA R16, R18, UR4, R16 ;  /* 0x0000000412107c2b */ /* 0x010fce0008000010 */
[----:B------:R2:W-:Y:S04]  /*2980*/  STG.E.64 desc[UR6][R12.64], R16 ;  /* 0x000000100c007986 */ /* 0x0005e8000c101b06 */
[----:B------:R-:W3:Y:S01]  /*2990*/  LDG.E.64 R18, desc[UR6][R14.64+0x8] ;  /* 0x000008060e127981 */ /* 0x000ee2000c1e1b00 */
[----:B--2---:R-:W-:-:S05]  /*29a0*/  IMAD.WIDE R12, R20, 0x8, R12 ;  /* 0x00000008140c7825 */ /* 0x004fca00078e020c */
[----:B------:R-:W2:Y:S01]  /*29b0*/  LDG.E.64 R16, desc[UR6][R12.64] ;  /* 0x000000060c107981 */ /* 0x000ea2000c1e1b00 */
[----:B---3--:R-:W-:-:S08]  /*29c0*/  DMUL R18, R10, R18 ;  /* 0x000000120a127228 */ /* 0x008fd00000000000 */
[----:B--2---:R-:W-:-:S07]  /*29d0*/  DFMA R16, R18, UR4, R16 ;  /* 0x0000000412107c2b */ /* 0x004fce0008000010 */
[----:B------:R0:W-:Y:S04]  /*29e0*/  STG.E.64 desc[UR6][R12.64], R16 ;  /* 0x000000100c007986 */ /* 0x0001e8000c101b06 */
[----:B------:R-:W2:Y:S01]  /*29f0*/  LDG.E.64 R18, desc[UR6][R14.64+0x10] ;  /* 0x000010060e127981 */ /* 0x000ea2000c1e1b00 */
[----:B0-----:R-:W-:-:S05]  /*2a00*/  IMAD.WIDE R12, R20, 0x8, R12 ;  /* 0x00000008140c7825 */ /* 0x001fca00078e020c */
[----:B------:R-:W3:Y:S01]  /*2a10*/  LDG.E.64 R16, desc[UR6][R12.64] ;  /* 0x000000060c107981 */ /* 0x000ee2000c1e1b00 */
[----:B--2---:R-:W-:-:S08]  /*2a20*/  DMUL R18, R10, R18 ;  /* 0x000000120a127228 */ /* 0x004fd00000000000 */
[----:B---3--:R-:W-:-:S07]  /*2a30*/  DFMA R16, R18, UR4, R16 ;  /* 0x0000000412107c2b */ /* 0x008fce0008000010 */
        /* <DEDUP_REMOVED lines=28> */
[----:B------:R-:W-:Y:S01]  /*2c00*/  IADD3 R21, PT, PT, R21, 0x8, RZ ;  /* 0x0000000815157810 */ /* 0x000fe20007ffe0ff */
[----:B------:R-:W-:Y:S01]  /*2c10*/  IMAD R8, R20, 0x8, R8 ;  /* 0x0000000814087824 */ /* 0x000fe200078e0208 */
[----:B------:R-:W-:Y:S02]  /*2c20*/  IADD3 R9, PT, PT, R9, 0x8, RZ ;  /* 0x0000000809097810 */ /* 0x000fe40007ffe0ff */
[----:B------:R-:W-:Y:S01]  /*2c30*/  ISETP.NE.AND P0, PT, R21, RZ, PT ;  /* 0x000000ff1500720c */ /* 0x000fe20003f05270 */
[----:B--2---:R-:W-:-:S08]  /*2c40*/  DMUL R14, R10, R14 ;  /* 0x0000000e0a0e7228 */ /* 0x004fd00000000000 */
[----:B---3--:R-:W-:-:S07]  /*2c50*/  DFMA R12, R14, UR4, R12 ;  /* 0x000000040e0c7c2b */ /* 0x008fce000800000c */
[----:B------:R1:W-:Y:S01]  /*2c60*/  STG.E.64 desc[UR6][R16.64], R12 ;  /* 0x0000000c10007986 */ /* 0x0003e2000c101b06 */
[----:B------:R-:W-:Y:S05]  /*2c70*/  @P0 BRA `(.L_x_27) ;  /* 0xfffffffc001c0947 */ /* 0x000fea000383ffff */
[----:B------:R-:W-:-:S07]  /*2c80*/  IMAD.MOV.U32 R8, RZ, RZ, R2 ;  /* 0x000000ffff087224 */ /* 0x000fce00078e0002 */
.L_x_26:
[----:B------:R-:W-:-:S13]  /*2c90*/  ISETP.NE.AND P0, PT, R0, RZ, PT ;  /* 0x000000ff0000720c */ /* 0x000fda0003f05270 */
[----:B------:R-:W-:Y:S05]  /*2ca0*/  @!P0 BRA `(.L_x_28) ;  /* 0x0000000400148947 */ /* 0x000fea0003800000 */
[----:B------:R-:W-:Y:S02]  /*2cb0*/  IADD3 R9, PT, PT, R0, -0x1, RZ ;  /* 0xffffffff00097810 */ /* 0x000fe40007ffe0ff */
[----:B------:R-:W-:Y:S02]  /*2cc0*/  ISETP.NE.AND P1, PT, R4, RZ, PT ;  /* 0x000000ff0400720c */ /* 0x000fe40003f25270 */
[----:B------:R-:W-:-:S13]  /*2cd0*/  ISETP.GE.U32.AND P0, PT, R9, 0x3, PT ;  /* 0x000000030900780c */ /* 0x000fda0003f06070 */
[----:B------:R-:W-:Y:S05]  /*2ce0*/  @!P0 BRA `(.L_x_29) ;  /* 0x00000000007c8947 */ /* 0x000fea0003800000 */
[----:B01----:R-:W0:Y:S01]  /*2cf0*/  LDC.64 R12, c[0x0][0x380] ;  /* 0x0000e000ff0c7b82 */ /* 0x003e220000000a00 */
[----:B------:R-:W-:-:S07]  /*2d00*/  IMAD.IADD R15, R8, 0x1, R3 ;  /* 0x00000001080f7824 */ /* 0x000fce00078e0203 */
[----:B------:R-:W1:Y:S08]  /*2d10*/  LDC R9, c[0x0][0x3c8] ;  /* 0x0000f200ff097b82 */ /* 0x000e700000000800 */
[----:B------:R-:W2:Y:S01]  /*2d20*/  LDC.64 R16, c[0x0][0x390] ;  /* 0x0000e400ff107b82 */ /* 0x000ea20000000a00 */
[----:B0-----:R-:W-:-:S05]  /*2d30*/  IMAD.WIDE R12, R15, 0x8, R12 ;  /* 0x000000080f0c7825 */ /* 0x001fca00078e020c */
[----:B------:R-:W3:Y:S01]  /*2d40*/  LDG.E.64 R18, desc[UR6][R12.64] ;  /* 0x000000060c127981 */ /* 0x000ee2000c1e1b00 */
[----:B-1----:R-:W-:-:S04]  /*2d50*/  IMAD R15, R8, R9, R5 ;  /* 0x00000009080f7224 */ /* 0x002fc800078e0205 */
        /* <DEDUP_REMOVED lines=15> */
[----:B---3--:R-:W-:Y:S01]  /*2e50*/  DFMA R20, R14, UR4, R18 ;  /* 0x000000040e147c2b */ /* 0x008fe20008000012 */
[----:B------:R-:W-:-:S06]  /*2e60*/  IMAD.WIDE R18, R9, 0x8, R16 ;  /* 0x0000000809127825 */ /* 0x000fcc00078e0210 */
[----:B------:R2:W-:Y:S04]  /*2e70*/  STG.E.64 desc[UR6][R16.64], R20 ;  /* 0x0000001410007986 */ /* 0x0005e8000c101b06 */
[----:B------:R-:W3:Y:S04]  /*2e80*/  LDG.E.64 R14, desc[UR6][R12.64+0x18] ;  /* 0x000018060c0e7981 */ /* 0x000ee8000c1e1b00 */
[----:B------:R-:W4:Y:S01]  /*2e90*/  LDG.E.64 R24, desc[UR6][R18.64] ;  /* 0x0000000612187981 */ /* 0x000f22000c1e1b00 */
[----:B------:R-:W-:Y:S01]  /*2ea0*/  IADD3 R8, PT, PT, R8, 0x4, RZ ;  /* 0x0000000408087810 */ /* 0x000fe20007ffe0ff */
[----:B---3--:R-:W-:-:S08]  /*2eb0*/  DMUL R14, R10, R14 ;  /* 0x0000000e0a0e7228 */ /* 0x008fd00000000000 */
[----:B----4-:R-:W-:-:S07]  /*2ec0*/  DFMA R14, R14, UR4, R24 ;  /* 0x000000040e0e7c2b */ /* 0x010fce0008000018 */
[----:B------:R2:W-:Y:S04]  /*2ed0*/  STG.E.64 desc[UR6][R18.64], R14 ;  /* 0x0000000e12007986 */ /* 0x0005e8000c101b06 */
.L_x_29:
[----:B------:R-:W-:Y:S05]  /*2ee0*/  @!P1 BRA `(.L_x_28) ;  /* 0x0000000000849947 */ /* 0x000fea0003800000 */
[----:B------:R-:W-:-:S13]  /*2ef0*/  ISETP.NE.AND P0, PT, R4, 0x1, PT ;  /* 0x000000010400780c */ /* 0x000fda0003f05270 */
[----:B0-2---:R-:W0:Y:S01]  /*2f00*/  @P0 LDC.64 R14, c[0x0][0x380] ;  /* 0x0000e000ff0e0b82 */ /* 0x005e220000000a00 */
[----:B-1----:R-:W-:-:S07]  /*2f10*/  @P0 IMAD.IADD R17, R8, 0x1, R3 ;  /* 0x0000000108110824 */ /* 0x002fce00078e0203 */
[----:B------:R-:W1:Y:S08]  /*2f20*/  @P0 LDC R9, c[0x0][0x3c8] ;  /* 0x0000f200ff090b82 */ /* 0x000e700000000800 */
[----:B------:R-:W2:Y:S01]  /*2f30*/  @P0 LDC.64 R12, c[0x0][0x390] ;  /* 0x0000e400ff0c0b82 */ /* 0x000ea20000000a00 */
[----:B0-----:R-:W-:-:S05]  /*2f40*/  @P0 IMAD.WIDE R14, R17, 0x8, R14 ;  /* 0x00000008110e0825 */ /* 0x001fca00078e020e */
[----:B------:R-:W3:Y:S01]  /*2f50*/  @P0 LDG.E.64 R18, desc[UR6][R14.64] ;  /* 0x000000060e120981 */ /* 0x000ee2000c1e1b00 */
[----:B-1----:R-:W-:-:S04]  /*2f60*/  @P0 IMAD R17, R8, R9, R5 ;  /* 0x0000000908110224 */ /* 0x002fc800078e0205 */
[----:B--2---:R-:W-:-:S05]  /*2f70*/  @P0 IMAD.WIDE R12, R17, 0x8, R12 ;  /* 0x00000008110c0825 */ /* 0x004fca00078e020c */
[----:B------:R-:W2:Y:S01]  /*2f80*/  @P0 LDG.E.64 R16, desc[UR6][R12.64] ;  /* 0x000000060c100981 */ /* 0x000ea2000c1e1b00 */
[----:B---3--:R-:W-:-:S08]  /*2f90*/  @P0 DMUL R18, R10, R18 ;  /* 0x000000120a120228 */ /* 0x008fd00000000000 */
[----:B--2---:R-:W-:Y:S01]  /*2fa0*/  @P0 DFMA R26, R18, UR4, R16 ;  /* 0x00000004121a0c2b */ /* 0x004fe20008000010 */
[----:B------:R-:W-:-:S06]  /*2fb0*/  @P0 IMAD.WIDE R18, R9, 0x8, R12 ;  /* 0x0000000809120825 */ /* 0x000fcc00078e020c */
[----:B------:R3:W-:Y:S04]  /*2fc0*/  @P0 STG.E.64 desc[UR6][R12.64], R26 ;  /* 0x0000001a0c000986 */ /* 0x0007e8000c101b06 */
[----:B------:R-:W2:Y:S04]  /*2fd0*/  @P0 LDG.E.64 R16, desc[UR6][R14.64+0x8] ;  /* 0x000008060e100981 */ /* 0x000ea8000c1e1b00 */
[----:B------:R-:W4:Y:S01]  /*2fe0*/  @P0 LDG.E.64 R20, desc[UR6][R18.64] ;  /* 0x0000000612140981 */ /* 0x000f22000c1e1b00 */
[----:B------:R-:W-:-:S13]  /*2ff0*/  LOP3.LUT P1, RZ, R7, 0x1, RZ, 0xc0, !PT ;  /* 0x0000000107ff7812 */ /* 0x000fda000782c0ff */
[----:B------:R-:W0:Y:S08]  /*3000*/  @P1 LDC.64 R24, c[0x0][0x380] ;  /* 0x0000e000ff181b82 */ /* 0x000e300000000a00 */
[----:B------:R-:W1:Y:S01]  /*3010*/  @P1 LDC R9, c[0x0][0x3c8] ;  /* 0x0000f200ff091b82 */ /* 0x000e620000000800 */
[----:B------:R-:W-:-:S07]  /*3020*/  @P0 IADD3 R8, PT, PT, R8, 0x2, RZ ;  /* 0x0000000208080810 */ /* 0x000fce0007ffe0ff */
[----:B------:R-:W5:Y:S01]  /*3030*/  @P1 LDC.64 R22, c[0x0][0x390] ;  /* 0x0000e400ff161b82 */ /* 0x000f620000000a00 */
[----:B------:R-:W-:-:S04]  /*3040*/  @P1 IMAD.IADD R7, R8, 0x1, R3 ;  /* 0x0000000108071824 */ /* 0x000fc800078e0203 */
[----:B0-----:R-:W-:-:S04]  /*3050*/  @P1 IMAD.WIDE R24, R7, 0x8, R24 ;  /* 0x0000000807181825 */ /* 0x001fc800078e0218 */
[----:B-1----:R-:W-:-:S04]  /*3060*/  @P1 IMAD R7, R8, R9, R5 ;  /* 0x0000000908071224 */ /* 0x002fc800078e0205 */
[----:B-----5:R-:W-:Y:S01]  /*3070*/  @P1 IMAD.WIDE R22, R7, 0x8, R22 ;  /* 0x0000000807161825 */ /* 0x020fe200078e0216 */
[----:B--2---:R-:W-:-:S08]  /*3080*/  @P0 DMUL R16, R10, R16 ;  /* 0x000000100a100228 */ /* 0x004fd00000000000 */
[----:B----4-:R-:W-:-:S07]  /*3090*/  @P0 DFMA R16, R16, UR4, R20 ;  /* 0x0000000410100c2b */ /* 0x010fce0008000014 */
[----:B------:R3:W-:Y:S04]  /*30a0*/  @P0 STG.E.64 desc[UR6][R18.64], R16 ;  /* 0x0000001012000986 */ /* 0x0007e8000c101b06 */
[----:B------:R-:W2:Y:S04]  /*30b0*/  @P1 LDG.E.64 R24, desc[UR6][R24.64] ;  /* 0x0000000618181981 */ /* 0x000ea8000c1e1b00 */
[----:B------:R-:W4:Y:S01]  /*30c0*/  @P1 LDG.E.64 R8, desc[UR6][R22.64] ;  /* 0x0000000616081981 */ /* 0x000f22000c1e1b00 */
[----:B--2---:R-:W-:-:S08]  /*30d0*/  @P1 DMUL R10, R10, R24 ;  /* 0x000000180a0a1228 */ /* 0x004fd00000000000 */
[----:B----4-:R-:W-:-:S07]  /*30e0*/  @P1 DFMA R8, R10, UR4, R8 ;  /* 0x000000040a081c2b */ /* 0x010fce0008000008 */
[----:B------:R3:W-:Y:S04]  /*30f0*/  @P1 STG.E.64 desc[UR6][R22.64], R8 ;  /* 0x0000000816001986 */ /* 0x0007e8000c101b06 */
.L_x_28:
[----:B------:R-:W4:Y:S01]  /*3100*/  LDCU UR4, c[0x0][0x3c0] ;  /* 0x00007800ff0477ac */ /* 0x000f220008000800 */
[----:B------:R-:W-:-:S04]  /*3110*/  IADD3 R5, PT, PT, R5, 0x1, RZ ;  /* 0x0000000105057810 */ /* 0x000fc80007ffe0ff */
[----:B----4-:R-:W-:-:S13]  /*3120*/  ISETP.NE.AND P0, PT, R5, UR4, PT ;  /* 0x0000000405007c0c */ /* 0x010fda000bf05270 */
[----:B------:R-:W-:Y:S05]  /*3130*/  @!P0 EXIT ;  /* 0x000000000000894d */ /* 0x000fea0003800000 */
[----:B------:R-:W-:Y:S05]  /*3140*/  BRA `(.L_x_30) ;  /* 0xfffffff400ac7947 */ /* 0x000fea000383ffff */
.L_x_25:
[C---:B------:R-:W-:Y:S01]  /*3150*/  ISETP.GE.U32.AND P0, PT, R0.reuse, 0x10, PT ;  /* 0x000000100000780c */ /* 0x040fe20003f06070 */
[----:B--2---:R-:W-:Y:S01]  /*3160*/  IMAD.MOV.U32 R12, RZ, RZ, RZ ;  /* 0x000000ffff0c7224 */ /* 0x004fe200078e00ff */
[----:B------:R-:W-:-:S04]  /*3170*/  LOP3.LUT R2, R0, 0xf, RZ, 0xc0, !PT ;  /* 0x0000000f00027812 */ /* 0x000fc800078ec0ff */
[----:B------:R-:W-:-:S07]  /*3180*/  ISETP.NE.AND P1, PT, R2, RZ, PT ;  /* 0x000000ff0200720c */ /* 0x000fce0003f25270 */
[----:B------:R-:W-:Y:S06]  /*3190*/  @!P0 BRA `(.L_x_31) ;  /* 0x0000000400048947 */ /* 0x000fec0003800000 */
[----:B------:R-:W-:Y:S01]  /*31a0*/  LOP3.LUT R12, R0, 0x7ffffff0, RZ, 0xc0, !PT ;  /* 0x7ffffff0000c7812 */ /* 0x000fe200078ec0ff */
[----:B------:R-:W0:Y:S01]  /*31b0*/  LDCU.64 UR4, c[0x0][0x3d0] ;  /* 0x00007a00ff0477ac */ /* 0x000e220008000a00 */
[----:B------:R-:W-:-:S07]  /*31c0*/  MOV R3, RZ ;  /* 0x000000ff00037202 */ /* 0x000fce0000000f00 */
.L_x_32:
[----:B-1----:R-:W1:Y:S01]  /*31d0*/  LDC.64 R14, c[0x0][0x3b0] ;  /* 0x0000ec00ff0e7b82 */ /* 0x002e620000000a00 */
[----:B------:R-:W-:-:S05]  /*31e0*/  IMAD R13, R3, 0x8, R1 ;  /* 0x00000008030d7824 */ /* 0x000fca00078e0201 */
[----:B------:R-:W0:Y:S04]  /*31f0*/  LDL.128 R4, [R13] ;  /* 0x000000000d047983 */ /* 0x000e280000100c00 */
[----:B----4-:R-:W2:Y:S01]  /*3200*/  LDL.128 R8, [R13+0x10] ;  /* 0x000010000d087983 */ /* 0x010ea20000100c00 */
[----:B-1----:R-:W-:-:S05]  /*3210*/  IMAD.WIDE.U32 R14, R3, 0x8, R14 ;  /* 0x00000008030e7825 */ /* 0x002fca00078e000e */
[----:B------:R-:W0:Y:S04]  /*3220*/  LDG.E.64 R16, desc[UR6][R14.64+0x8] ;  /* 0x000008060e107981 */ /* 0x000e28000c1e1b00 */
[----:B------:R-:W3:Y:S04]  /*3230*/  LDG.E.64 R20, desc[UR6][R14.64] ;  /* 0x000000060e147981 */ /* 0x000ee8000c1e1b00 */
[----:B------:R-:W2:Y:S04]  /*3240*/  LDG.E.64 R18, desc[UR6][R14.64+0x10] ;  /* 0x000010060e127981 */ /* 0x000ea8000c1e1b00 */
[----:B------:R-:W4:Y:S04]  /*3250*/  LDG.E.64 R24, desc[UR6][R14.64+0x18] ;  /* 0x000018060e187981 */ /* 0x000f28000c1e1b00 */
[----:B------:R-:W5:Y:S01]  /*3260*/  LDG.E.64 R22, desc[UR6][R14.64+0x28] ;  /* 0x000028060e167981 */ /* 0x000f62000c1e1b00 */
[----:B0-----:R-:W-:-:S02]  /*3270*/  DFMA R28, R6, UR4, R16 ;  /* 0x00000004061c7c2b */ /* 0x001fc40008000010 */
[----:B---3--:R-:W-:Y:S01]  /*3280*/  DFMA R26, R4, UR4, R20 ;  /* 0x00000004041a7c2b */ /* 0x008fe20008000014 */
[----:B------:R-:W5:Y:S01]  /*3290*/  LDL.128 R4, [R13+0x20] ;  /* 0x000020000d047983 */ /* 0x000f620000100c00 */
[----:B--2---:R-:W-:-:S03]  /*32a0*/  DFMA R16, R8, UR4, R18 ;  /* 0x0000000408107c2b */ /* 0x004fc60008000012 */
[----:B------:R-:W2:Y:S01]  /*32b0*/  LDG.E.64 R18, desc[UR6][R14.64+0x20] ;  /* 0x000020060e127981 */ /* 0x000ea2000c1e1b00 */
[----:B----4-:R-:W-:-:S03]  /*32c0*/  DFMA R24, R10, UR4, R24 ;  /* 0x000000040a187c2b */ /* 0x010fc60008000018 */
[----:B------:R-:W3:Y:S04]  /*32d0*/  LDL.128 R8, [R13+0x30] ;  /* 0x000030000d087983 */ /* 0x000ee80000100c00 */
[----:B------:R-:W3:Y:S04]  /*32e0*/  LDG.E.64 R20, desc[UR6][R14.64+0x30] ;  /* 0x000030060e147981 */ /* 0x000ee8000c1e1b00 */
[----:B------:R-:W-:Y:S04]  /*32f0*/  STG.E.64 desc[UR6][R14.64+0x18], R24 ;  /* 0x000018180e007986 */ /* 0x000fe8000c101b06 */
[----:B------:R0:W-:Y:S04]  /*3300*/  STG.E.64 desc[UR6][R14.64+0x10], R16 ;  /* 0x000010100e007986 */ /* 0x0001e8000c101b06 */
[----:B0-----:R-:W4:Y:S01]  /*3310*/  LDG.E.64 R16, desc[UR6][R14.64+0x40] ;  /* 0x000040060e107981 */ /* 0x001f22000c1e1b00 */
[----:B-----5:R-:W-:-:S02]  /*3320*/  DFMA R22, R6, UR4, R22 ;  /* 0x0000000406167c2b */ /* 0x020fc40008000016 */
[----:B--2---:R-:W-:Y:S01]  /*3330*/  DFMA R18, R4, UR4, R18 ;  /* 0x0000000404127c2b */ /* 0x004fe20008000012 */
[----:B------:R-:W4:Y:S01]  /*3340*/  LDL.128 R4, [R13+0x40] ;  /* 0x000040000d047983 */ /* 0x000f220000100c00 */
[----:B---3--:R-:W-:-:S03]  /*3350*/  DFMA R24, R8, UR4, R20 ;  /* 0x0000000408187c2b */ /* 0x008fc60008000014 */
[----:B------:R-:W2:Y:S04]  /*3360*/  LDG.E.64 R20, desc[UR6][R14.64+0x38] ;  /* 0x000038060e147981 */ /* 0x000ea8000c1e1b00 */
[----:B------:R-:W3:Y:S04]  /*3370*/  LDG.E.64 R8, desc[UR6][R14.64+0x48] ;  /* 0x000048060e087981 */ /* 0x000ee8000c1e1b00 */
[----:B------:R-:W-:Y:S04]  /*3380*/  STG.E.64 desc[UR6][R14.64+0x20], R18 ;  /* 0x000020120e007986 */ /* 0x000fe8000c101b06 */
[----:B------:R0:W-:Y:S04]  /*3390*/  STG.E.64 desc[UR6][R14.64], R26 ;  /* 0x0000001a0e007986 */ /* 0x0001e8000c101b06 */
[----:B------:R1:W-:Y:S04]  /*33a0*/  STG.E.64 desc[UR6][R14.64+0x28], R22 ;  /* 0x000028160e007986 */ /* 0x0003e8000c101b06 */
[----:B------:R5:W-:Y:S04]  /*33b0*/  STG.E.64 desc[UR6][R14.64+0x30], R24 ;  /* 0x000030180e007986 */ /* 0x000be8000c101b06 */
[----:B0-----:R-:W3:Y:S04]  /*33c0*/  LDG.E.64 R26, desc[UR6][R14.64+0x60] ;  /* 0x000060060e1a7981 */ /* 0x001ee8000c1e1b00 */
[----:B-1----:R-:W3:Y:S04]  /*33d0*/  LDG.E.64 R22, desc[UR6][R14.64+0x50] ;  /* 0x000050060e167981 */ /* 0x002ee8000c1e1b00 */
[----:B-----5:R-:W5:Y:S01]  /*33e0*/  LDG.E.64 R24, desc[UR6][R14.64+0x58] ;  /* 0x000058060e187981 */ /* 0x020f62000c1e1b00 */
[----:B----4-:R-:W-:-:S02]  /*33f0*/  DFMA R16, R4, UR4, R16 ;  /* 0x0000000404107c2b */ /* 0x010fc40008000010 */
[----:B--2---:R-:W-:Y:S02]  /*3400*/  DFMA R20, R10, UR4, R20 ;  /* 0x000000040a147c2b */ /* 0x004fe40008000014 */
[----:B---3--:R-:W-:Y:S01]  /*3410*/  DFMA R18, R6, UR4, R8 ;  /* 0x0000000406127c2b */ /* 0x008fe20008000008 */
[----:B------:R-:W2:Y:S04]  /*3420*/  LDL.128 R8, [R13+0x50] ;  /* 0x000050000d087983 */ /* 0x000ea80000100c00 */
[----:B------:R-:W3:Y:S04]  /*3430*/  LDL.128 R4, [R13+0x60] ;  /* 0x000060000d047983 */ /* 0x000ee80000100c00 */
[----:B------:R0:W-:Y:S04]  /*3440*/  STG.E.64 desc[UR6][R14.64+0x8], R28 ;  /* 0x0000081c0e007986 */ /* 0x0001e8000c101b06 */
[----:B------:R1:W-:Y:S04]  /*3450*/  STG.E.64 desc[UR6][R14.64+0x38], R20 ;  /* 0x000038140e007986 */ /* 0x0003e8000c101b06 */
[----:B0-----:R-:W4:Y:S04]  /*3460*/  LDG.E.64 R28, desc[UR6][R14.64+0x78] ;  /* 0x000078060e1c7981 */ /* 0x001f28000c1e1b00 */
[----:B-1----:R-:W4:Y:S01]  /*3470*/  LDG.E.64 R20, desc[UR6][R14.64+0x68] ;  /* 0x000068060e147981 */ /* 0x002f22000c1e1b00 */
[----:B--2---:R-:W-:-:S02]  /*3480*/  DFMA R22, R8, UR4, R22 ;  /* 0x0000000408167c2b */ /* 0x004fc40008000016 */
[----:B-----5:R-:W-:Y:S02]  /*3490*/  DFMA R24, R10, UR4, R24 ;  /* 0x000000040a187c2b */ /* 0x020fe40008000018 */
[----:B---3--:R-:W-:Y:S01]  /*34a0*/  DFMA R26, R4, UR4, R26 ;  /* 0x00000004041a7c2b */ /* 0x008fe2000800001a */
[----:B------:R-:W2:Y:S04]  /*34b0*/  LDL.128 R8, [R13+0x70] ;  /* 0x000070000d087983 */ /* 0x000ea80000100c00 */
[----:B------:R-:W3:Y:S01]  /*34c0*/  LDG.E.64 R4, desc[UR6][R14.64+0x70] ;  /* 0x000070060e047981 */ /* 0x000ee2000c1e1b00 */
[----:B------:R-:W-:-:S04]  /*34d0*/  IADD3 R3, PT, PT, R3, 0x10, RZ ;  /* 0x0000001003037810 */ /* 0x000fc80007ffe0ff */
[----:B------:R-:W-:Y:S01]  /*34e0*/  ISETP.NE.AND P0, PT, R3, R12, PT ;  /* 0x0000000c0300720c */ /* 0x000fe20003f05270 */
[----:B------:R1:W-:Y:S04]  /*34f0*/  STG.E.64 desc[UR6][R14.64+0x40], R16 ;  /* 0x000040100e007986 */ /* 0x0003e8000c101b06 */
[----:B------:R1:W-:Y:S01]  /*3500*/  STG.E.64 desc[UR6][R14.64+0x48], R18 ;  /* 0x000048120e007986 */ /* 0x0003e2000c101b06 */
[----:B----4-:R-:W-:-:S03]  /*3510*/  DFMA R6, R6, UR4, R20 ;  /* 0x0000000406067c2b */ /* 0x010fc60008000014 */
[----:B------:R1:W-:Y:S04]  /*3520*/  STG.E.64 desc[UR6][R14.64+0x50], R22 ;  /* 0x000050160e007986 */ /* 0x0003e8000c101b06 */
[----:B------:R1:W-:Y:S04]  /*3530*/  STG.E.64 desc[UR6][R14.64+0x58], R24 ;  /* 0x000058180e007986 */ /* 0x0003e8000c101b06 */
[----:B------:R1:W-:Y:S04]  /*3540*/  STG.E.64 desc[UR6][R14.64+0x60], R26 ;  /* 0x0000601a0e007986 */ /* 0x0003e8000c101b06 */
[----:B------:R1:W-:Y:S01]  /*3550*/  STG.E.64 desc[UR6][R14.64+0x68], R6 ;  /* 0x000068060e007986 */ /* 0x0003e2000c101b06 */
[----:B--2---:R-:W-:-:S02]  /*3560*/  DFMA R10, R10, UR4, R28 ;  /* 0x000000040a0a7c2b */ /* 0x004fc4000800001c */
[----:B---3--:R-:W-:-:S05]  /*3570*/  DFMA R4, R8, UR4, R4 ;  /* 0x0000000408047c2b */ /* 0x008fca0008000004 */
[----:B------:R1:W-:Y:S04]  /*3580*/  STG.E.64 desc[UR6][R14.64+0x78], R10 ;  /* 0x0000780a0e007986 */ /* 0x0003e8000c101b06 */
[----:B------:R1:W-:Y:S01]  /*3590*/  STG.E.64 desc[UR6][R14.64+0x70], R4 ;  /* 0x000070040e007986 */ /* 0x0003e2000c101b06 */
[----:B------:R-:W-:Y:S05]  /*35a0*/  @P0 BRA `(.L_x_32) ;  /* 0xfffffffc00080947 */ /* 0x000fea000383ffff */
.L_x_31:
[----:B------:R-:W-:Y:S05]  /*35b0*/  @!P1 EXIT ;  /* 0x000000000000994d */ /* 0x000fea0003800000 */
[----:B------:R-:W-:Y:S02]  /*35c0*/  ISETP.GE.U32.AND P0, PT, R2, 0x8, PT ;  /* 0x000000080200780c */ /* 0x000fe40003f06070 */
[----:B------:R-:W-:-:S04]  /*35d0*/  LOP3.LUT R13, R0, 0x7, RZ, 0xc0, !PT ;  /* 0x00000007000d7812 */ /* 0x000fc800078ec0ff */
[----:B------:R-:W-:-:S07]  /*35e0*/  ISETP.NE.AND P1, PT, R13, RZ, PT ;  /* 0x000000ff0d00720c */ /* 0x000fce0003f25270 */
[----:B------:R-:W-:Y:S06]  /*35f0*/  @!P0 BRA `(.L_x_33) ;  /* 0x0000000000948947 */ /* 0x000fec0003800000 */
[----:B------:R-:W0:Y:S01]  /*3600*/  LDC.64 R2, c[0x0][0x3b0] ;  /* 0x0000ec00ff027b82 */ /* 0x000e220000000a00 */
[C---:B-1----:R-:W-:Y:S01]  /*3610*/  IMAD R22, R12.reuse, 0x8, R1 ;  /* 0x000000080c167824 */ /* 0x042fe200078e0201 */
[----:B------:R-:W1:Y:S04]  /*3620*/  LDCU.64 UR4, c[0x0][0x3d0] ;  /* 0x00007a00ff0477ac */ /* 0x000e680008000a00 */
[----:B------:R-:W1:Y:S04]  /*3630*/  LDL.64 R4, [R22] ;  /* 0x0000000016047983 */ /* 0x000e680000100a00 */
[----:B----4-:R-:W2:Y:S04]  /*3640*/  LDL.64 R8, [R22+0x8] ;  /* 0x0000080016087983 */ /* 0x010ea80000100a00 */
[----:B------:R-:W3:Y:S04]  /*3650*/  LDL.64 R14, [R22+0x10] ;  /* 0x00001000160e7983 */ /* 0x000ee80000100a00 */
[----:B------:R-:W4:Y:S01]  /*3660*/  LDL.64 R24, [R22+0x18] ;  /* 0x0000180016187983 */ /* 0x000f220000100a00 */
[----:B0-----:R-:W-:-:S05]  /*3670*/  IMAD.WIDE.U32 R2, R12, 0x8, R2 ;  /* 0x000000080c027825 */ /* 0x001fca00078e0002 */
[----:B------:R-:W1:Y:S04]  /*3680*/  LDG.E.64 R6, desc[UR6][R2.64] ;  /* 0x0000000602067981 */ /* 0x000e68000c1e1b00 */
[----:B------:R-:W2:Y:S04]  /*3690*/  LDG.E.64 R10, desc[UR6][R2.64+0x8] ;  /* 0x00000806020a7981 */ /* 0x000ea8000c1e1b00 */
[----:B------:R-:W3:Y:S04]  /*36a0*/  LDG.E.64 R16, desc[UR6][R2.64+0x10] ;  /* 0x0000100602107981 */ /* 0x000ee8000c1e1b00 */
[----:B------:R-:W5:Y:S04]  /*36b0*/  LDG.E.64 R18, desc[UR6][R2.64+0x28] ;  /* 0x0000280602127981 */ /* 0x000f68000c1e1b00 */
[----:B------:R-:W5:Y:S01]  /*36c0*/  LDG.E.64 R20, desc[UR6][R2.64+0x20] ;  /* 0x0000200602147981 */ /* 0x000f62000c1e1b00 */
[----:B-1----:R-:W-:-:S02]  /*36d0*/  DFMA R4, R4, UR4, R6 ;  /* 0x0000000404047c2b */ /* 0x002fc40008000006 */
[----:B--2---:R-:W-:Y:S01]  /*36e0*/  DFMA R6, R8, UR4, R10 ;  /* 0x0000000408067c2b */ /* 0x004fe2000800000a */
[----:B------:R-:W4:Y:S01]  /*36f0*/  LDG.E.64 R10, desc[UR6][R2.64+0x18] ;  /* 0x00001806020a7981 */ /* 0x000f22000c1e1b00 */
[----:B---3--:R-:W-:-:S03]  /*3700*/  DFMA R8, R14, UR4, R16 ;  /* 0x000000040e087c2b */ /* 0x008fc60008000010 */
[----:B------:R-:W5:Y:S04]  /*3710*/  LDL.64 R16, [R22+0x28] ;  /* 0x0000280016107983 */ /* 0x000f680000100a00 */
[----:B------:R-:W2:Y:S01]  /*3720*/  LDL.64 R14, [R22+0x20] ;  /* 0x00002000160e7983 */ /* 0x000ea20000100a00 */
[----:B----4-:R-:W-:-:S03]  /*3730*/  DFMA R10, R24, UR4, R10 ;  /* 0x00000004180a7c2b */ /* 0x010fc6000800000a */
[----:B------:R-:W3:Y:S01]  /*3740*/  LDG.E.64 R24, desc[UR6][R2.64+0x38] ;  /* 0x0000380602187981 */ /* 0x000ee2000c1e1b00 */
[----:B-----5:R-:W-:-:S03]  /*3750*/  DFMA R16, R16, UR4, R18 ;  /* 0x0000000410107c2b */ /* 0x020fc60008000012 */
[----:B------:R-:W4:Y:S01]  /*3760*/  LDL.64 R18, [R22+0x30] ;  /* 0x0000300016127983 */ /* 0x000f220000100a00 */
[----:B--2---:R-:W-:-:S03]  /*3770*/  DFMA R14, R14, UR4, R20 ;  /* 0x000000040e0e7c2b */ /* 0x004fc60008000014 */
[----:B------:R-:W4:Y:S04]  /*3780*/  LDG.E.64 R20, desc[UR6][R2.64+0x30] ;  /* 0x0000300602147981 */ /* 0x000f28000c1e1b00 */
[----:B------:R-:W3:Y:S04]  /*3790*/  LDL.64 R22, [R22+0x38] ;  /* 0x0000380016167983 */ /* 0x000ee80000100a00 */
[----:B------:R0:W-:Y:S04]  /*37a0*/  STG.E.64 desc[UR6][R2.64], R4 ;  /* 0x0000000402007986 */ /* 0x0001e8000c101b06 */
[----:B------:R0:W-:Y:S04]  /*37b0*/  STG.E.64 desc[UR6][R2.64+0x8], R6 ;  /* 0x0000080602007986 */ /* 0x0001e8000c101b06 */
[----:B------:R0:W-:Y:S04]  /*37c0*/  STG.E.64 desc[UR6][R2.64+0x10], R8 ;  /* 0x0000100802007986 */ /* 0x0001e8000c101b06 */
[----:B------:R0:W-:Y:S04]  /*37d0*/  STG.E.64 desc[UR6][R2.64+0x18], R10 ;  /* 0x0000180a02007986 */ /* 0x0001e8000c101b06 */
[----:B------:R0:W-:Y:S04]  /*37e0*/  STG.E.64 desc[UR6][R2.64+0x20], R14 ;  /* 0x0000200e02007986 */ /* 0x0001e8000c101b06 */
[----:B------:R0:W-:Y:S01]  /*37f0*/  STG.E.64 desc[UR6][R2.64+0x28], R16 ;  /* 0x0000281002007986 */ /* 0x0001e2000c101b06 */
[----:B------:R-:W-:Y:S01]  /*3800*/  IADD3 R12, PT, PT, R12, 0x8, RZ ;  /* 0x000000080c0c7810 */ /* 0x000fe20007ffe0ff */
[----:B----4-:R-:W-:-:S02]  /*3810*/  DFMA R18, R18, UR4, R20 ;  /* 0x0000000412127c2b */ /* 0x010fc40008000014 */
[----:B---3--:R-:W-:-:S05]  /*3820*/  DFMA R24, R22, UR4, R24 ;  /* 0x0000000416187c2b */ /* 0x008fca0008000018 */
[----:B------:R0:W-:Y:S04]  /*3830*/  STG.E.64 desc[UR6][R2.64+0x30], R18 ;  /* 0x0000301202007986 */ /* 0x0001e8000c101b06 */
[----:B------:R0:W-:Y:S02]  /*3840*/  STG.E.64 desc[UR6][R2.64+0x38], R24 ;  /* 0x0000381802007986 */ /* 0x0001e4000c101b06 */
.L_x_33:
[----:B------:R-:W-:Y:S05]  /*3850*/  @!P1 EXIT ;  /* 0x000000000000994d */ /* 0x000fea0003800000 */
[----:B------:R-:W-:Y:S02]  /*3860*/  ISETP.GE.U32.AND P0, PT, R13, 0x4, PT ;  /* 0x000000040d00780c */ /* 0x000fe40003f06070 */
[----:B------:R-:W-:-:S04]  /*3870*/  LOP3.LUT R0, R0, 0x3, RZ, 0xc0, !PT ;  /* 0x0000000300007812 */ /* 0x000fc800078ec0ff */
[----:B------:R-:W-:-:S07]  /*3880*/  ISETP.NE.AND P1, PT, R0, RZ, PT ;  /* 0x000000ff0000720c */ /* 0x000fce0003f25270 */
[----:B------:R-:W-:Y:S06]  /*3890*/  @!P0 BRA `(.L_x_34) ;  /* 0x0000000000548947 */ /* 0x000fec0003800000 */
[----:B0-----:R-:W0:Y:S01]  /*38a0*/  LDC.64 R2, c[0x0][0x3b0] ;  /* 0x0000ec00ff027b82 */ /* 0x001e220000000a00 */
[C---:B------:R-:W-:Y:S01]  /*38b0*/  IMAD R13, R12.reuse, 0x8, R1 ;  /* 0x000000080c0d7824 */ /* 0x040fe200078e0201 */
[----:B------:R-:W2:Y:S04]  /*38c0*/  LDCU.64 UR4, c[0x0][0x3d0] ;  /* 0x00007a00ff0477ac */ /* 0x000ea80008000a00 */
[----:B-1----:R-:W2:Y:S04]  /*38d0*/  LDL.64 R18, [R13] ;  /* 0x000000000d127983 */ /* 0x002ea80000100a00 */
[----:B------:R-:W3:Y:S04]  /*38e0*/  LDL.64 R20, [R13+0x8] ;  /* 0x000008000d147983 */ /* 0x000ee80000100a00 */
[----:B----4-:R-:W4:Y:S04]  /*38f0*/  LDL.64 R8, [R13+0x10] ;  /* 0x000010000d087983 */ /* 0x010f280000100a00 */
[----:B------:R-:W5:Y:S01]  /*3900*/  LDL.64 R4, [R13+0x18] ;  /* 0x000018000d047983 */ /* 0x000f620000100a00 */
[----:B0-----:R-:W-:-:S05]  /*3910*/  IMAD.WIDE.U32 R2, R12, 0x8, R2 ;  /* 0x000000080c027825 */ /* 0x001fca00078e0002 */
[----:B------:R-:W2:Y:S04]  /*3920*/  LDG.E.64 R10, desc[UR6][R2.64] ;  /* 0x00000006020a7981 */ /* 0x000ea8000c1e1b00 */
[----:B------:R-:W3:Y:S04]  /*3930*/  LDG.E.64 R14, desc[UR6][R2.64+0x8] ;  /* 0x00000806020e7981 */ /* 0x000ee8000c1e1b00 */
[----:B------:R-:W4:Y:S04]  /*3940*/  LDG.E.64 R16, desc[UR6][R2.64+0x10] ;  /* 0x0000100602107981 */ /* 0x000f28000c1e1b00 */
[----:B------:R-:W5:Y:S01]  /*3950*/  LDG.E.64 R6, desc[UR6][R2.64+0x18] ;  /* 0x0000180602067981 */ /* 0x000f62000c1e1b00 */
[----:B------:R-:W-:Y:S01]  /*3960*/  IADD3 R12, PT, PT, R12, 0x4, RZ ;  /* 0x000000040c0c7810 */ /* 0x000fe20007ffe0ff */
[----:B--2---:R-:W-:-:S02]  /*3970*/  DFMA R10, R18, UR4, R10 ;  /* 0x00000004120a7c2b */ /* 0x004fc4000800000a */
[----:B---3--:R-:W-:Y:S02]  /*3980*/  DFMA R14, R20, UR4, R14 ;  /* 0x00000004140e7c2b */ /* 0x008fe4000800000e */
[----:B----4-:R-:W-:Y:S02]  /*3990*/  DFMA R8, R8, UR4, R16 ;  /* 0x0000000408087c2b */ /* 0x010fe40008000010 */
[----:B-----5:R-:W-:Y:S01]  /*39a0*/  DFMA R4, R4, UR4, R6 ;  /* 0x0000000404047c2b */ /* 0x020fe20008000006 */
[----:B------:R2:W-:Y:S04]  /*39b0*/  STG.E.64 desc[UR6][R2.64], R10 ;  /* 0x0000000a02007986 */ /* 0x0005e8000c101b06 */
[----:B------:R2:W-:Y:S04]  /*39c0*/  STG.E.64 desc[UR6][R2.64+0x8], R14 ;  /* 0x0000080e02007986 */ /* 0x0005e8000c101b06 */
[----:B------:R2:W-:Y:S04]  /*39d0*/  STG.E.64 desc[UR6][R2.64+0x10], R8 ;  /* 0x0000100802007986 */ /* 0x0005e8000c101b06 */
[----:B------:R2:W-:Y:S02]  /*39e0*/  STG.E.64 desc[UR6][R2.64+0x18], R4 ;  /* 0x0000180402007986 */ /* 0x0005e4000c101b06 */
.L_x_34:
[----:B------:R-:W-:Y:S05]  /*39f0*/  @!P1 EXIT ;  /* 0x000000000000994d */ /* 0x000fea0003800000 */
[----:B0-2-4-:R-:W0:Y:S01]  /*3a00*/  LDC.64 R8, c[0x0][0x3b0] ;  /* 0x0000ec00ff087b82 */ /* 0x015e220000000a00 */
[----:B------:R-:W2:Y:S01]  /*3a10*/  LDCU.64 UR8, c[0x0][0x3d0] ;  /* 0x00007a00ff0877ac */ /* 0x000ea20008000a00 */
[----:B------:R-:W-:-:S05]  /*3a20*/  UMOV UR4, URZ ;  /* 0x000000ff00047c82 */ /* 0x000fca0008000000 */
.L_x_35:
[C---:B-1----:R-:W-:Y:S02]  /*3a30*/  IMAD R10, R12.reuse, 0x8, R1 ;  /* 0x000000080c0a7824 */ /* 0x042fe400078e0201 */
[----:B0--3--:R-:W-:-:S03]  /*3a40*/  IMAD.WIDE.U32 R4, R12, 0x8, R8 ;  /* 0x000000080c047825 */ /* 0x009fc600078e0008 */
[----:B------:R-:W2:Y:S04]  /*3a50*/  LDL.64 R2, [R10] ;  /* 0x000000000a027983 */ /* 0x000ea80000100a00 */
[----:B------:R-:W2:Y:S01]  /*3a60*/  LDG.E.64 R6, desc[UR6][R4.64] ;  /* 0x0000000604067981 */ /* 0x000ea2000c1e1b00 */
[----:B------:R-:W-:Y:S01]  /*3a70*/  UIADD3 UR4, UPT, UPT, UR4, 0x1, URZ ;  /* 0x0000000104047890 */ /* 0x000fe2000fffe0ff */
[----:B------:R-:W-:-:S05]  /*3a80*/  IADD3 R12, PT, PT, R12, 0x1, RZ ;  /* 0x000000010c0c7810 */ /* 0x000fca0007ffe0ff */
[----:B------:R-:W-:Y:S01]  /*3a90*/  ISETP.NE.AND P0, PT, R0, UR4, PT ;  /* 0x0000000400007c0c */ /* 0x000fe2000bf05270 */
[----:B--2---:R-:W-:-:S07]  /*3aa0*/  DFMA R2, R2, UR8, R6 ;  /* 0x0000000802027c2b */ /* 0x004fce0008000006 */
[----:B------:R3:W-:Y:S05]  /*3ab0*/  STG.E.64 desc[UR6][R4.64], R2 ;  /* 0x0000000204007986 */ /* 0x0007ea000c101b06 */
[----:B------:R-:W-:Y:S05]  /*3ac0*/  @P0 BRA `(.L_x_35) ;  /* 0xfffffffc00d80947 */ /* 0x000fea000383ffff */
[----:B------:R-:W-:Y:S05]  /*3ad0*/  EXIT ;  /* 0x000000000000794d */ /* 0x000fea0003800000 */
.L_x_36:
[----:B------:R-:W-:-:S00]  /*3ae0*/  BRA `(.L_x_36) ;  /* 0xfffffffc00fc7947 */ /* 0x000fc0000383ffff */
[----:B------:R-:W-:-:S00]  /*3af0*/  NOP ;  /* 0x0000000000007918 */ /* 0x000fc00000000000 */
        /* <DEDUP_REMOVED lines=8> */
.L_x_77:


//--------------------- .text._Z11forwardFeedPdS_S_S_S_S_S_iiii --------------------------
	.section	.text._Z11forwardFeedPdS_S_S_S_S_S_iiii,"ax",@progbits
	.align	128
        .global         _Z11forwardFeedPdS_S_S_S_S_S_iiii
        .type           _Z11forwardFeedPdS_S_S_S_S_S_iiii,@function
        .size           _Z11forwardFeedPdS_S_S_S_S_S_iiii,(.L_x_76 - _Z11forwardFeedPdS_S_S_S_S_S_iiii)
        .other          _Z11forwardFeedPdS_S_S_S_S_S_iiii,@"STO_CUDA_ENTRY STV_DEFAULT"
_Z11forwardFeedPdS_S_S_S_S_S_iiii:
.text._Z11forwardFeedPdS_S_S_S_S_S_iiii:
[----:B------:R-:W-:Y:S01]  /*0000*/  LDC R1, c[0x0][0x37c] ;  /* 0x0000df00ff017b82 */ /* 0x000fe20000000800 */
[----:B------:R-:W0:Y:S01]  /*0010*/  LDCU UR6, c[0x0][0x3b8] ;  /* 0x00007700ff0677ac */ /* 0x000e220008000800 */
[----:B------:R-:W1:Y:S01]  /*0020*/  LDCU.64 UR10, c[0x0][0x358] ;  /* 0x00006b00ff0a77ac */ /* 0x000e620008000a00 */
[----:B0-----:R-:W-:-:S09]  /*0030*/  UISETP.GE.AND UP0, UPT, UR6, 0x1, UPT ;  /* 0x000000010600788c */ /* 0x001fd2000bf06270 */
[----:B-1----:R-:W-:Y:S05]  /*0040*/  BRA.U !UP0, `(.L_x_37) ;  /* 0x0000002108187547 */ /* 0x002fea000b800000 */
[----:B------:R-:W0:Y:S02]  /*0050*/  LDC R5, c[0x0][0x3bc] ;  /* 0x0000ef00ff057b82 */ /* 0x000e240000000800 */
[----:B0-----:R-:W-:-:S13]  /*0060*/  ISETP.GE.AND P0, PT, R5, 0x1, PT ;  /* 0x000000010500780c */ /* 0x001fda0003f06270 */
[----:B------:R-:W-:Y:S05]  /*0070*/  @!P0 BRA `(.L_x_38) ;  /* 0x0000000c00f48947 */ /* 0x000fea0003800000 */
[C---:B------:R-:W-:Y:S01]  /*0080*/  LOP3.LUT R2, R5.reuse, 0xf, RZ, 0xc0, !PT ;  /* 0x0000000f05027812 */ /* 0x040fe200078ec0ff */
[----:B------:R-:W-:Y:S01]  /*0090*/  IMAD.MOV.U32 R14, RZ, RZ, RZ ;  /* 0x000000ffff0e7224 */ /* 0x000fe200078e00ff */
[C---:B------:R-:W-:Y:S02]  /*00a0*/  LOP3.LUT R3, R5.reuse, 0x7, RZ, 0xc0, !PT ;  /* 0x0000000705037812 */ /* 0x040fe400078ec0ff */
[C---:B------:R-:W-:Y:S01]  /*00b0*/  LOP3.LUT R4, R5.reuse, 0x7ffffff0, RZ, 0xc0, !PT ;  /* 0x7ffffff005047812 */ /* 0x040fe200078ec0ff */
[----:B------:R-:W-:Y:S01]  /*00c0*/  VIADD R15, R2, 0xffffffff ;  /* 0xffffffff020f7836 */ /* 0x000fe20000000000 */
[----:B------:R-:W-:Y:S02]  /*00d0*/  LOP3.LUT R5, R5, 0x3, RZ, 0xc0, !PT ;  /* 0x0000000305057812 */ /* 0x000fe400078ec0ff */
[----:B------:R-:W-:-:S07]  /*00e0*/  IADD3 R16, PT, PT, R3, -0x1, RZ ;  /* 0xffffffff03107810 */ /* 0x000fce0007ffe0ff */
.L_x_46:
[----:B------:R-:W0:Y:S01]  /*00f0*/  LDC.64 R6, c[0x0][0x3b0] ;  /* 0x0000ec00ff067b82 */ /* 0x000e220000000a00 */
[----:B------:R-:W1:Y:S01]  /*0100*/  LDCU UR4, c[0x0][0x3bc] ;  /* 0x00007780ff0477ac */ /* 0x000e620008000800 */
[----:B0-----:R-:W-:-:S06]  /*0110*/  IMAD.WIDE.U32 R6, R14, 0x8, R6 ;  /* 0x000000080e067825 */ /* 0x001fcc00078e0006 */
[----:B------:R-:W5:Y:S01]  /*0120*/  LDG.E.64 R6, desc[UR10][R6.64] ;  /* 0x0000000a06067981 */ /* 0x000f62000c1e1b00 */
[----:B-1----:R-:W-:Y:S01]  /*0130*/  UISETP.GE.U32.AND UP0, UPT, UR4, 0x10, UPT ;  /* 0x000000100400788c */ /* 0x002fe2000bf06070 */
[----:B------:R-:W-:Y:S02]  /*0140*/  IMAD.MOV.U32 R0, RZ, RZ, RZ ;  /* 0x000000ffff007224 */ /* 0x000fe400078e00ff */
[----:B------:R-:W-:-:S06]  /*0150*/  IMAD R17, R14, UR4, RZ ;  /* 0x000000040e117c24 */ /* 0x000fcc000f8e02ff */
[----:B------:R-:W-:Y:S05]  /*0160*/  BRA.U !UP0, `(.L_x_39) ;  /* 0x0000000108f47547 */ /* 0x000fea000b800000 */
[----:B------:R-:W-:Y:S01]  /*0170*/  IMAD.MOV.U32 R0, RZ, RZ, RZ ;  /* 0x000000ffff007224 */ /* 0x000fe200078e00ff */
[----:B------:R-:W0:Y:S06]  /*0180*/  LDCU UR4, c[0x0][0x3bc] ;  /* 0x00007780ff0477ac */ /* 0x000e2c0008000800 */
.L_x_40:
[----:B------:R-:W0:Y:S01]  /*0190*/  LDC R13, c[0x0][0x3c4] ;  /* 0x0000f100ff0d7b82 */ /* 0x000e220000000800 */
[----:B------:R-:W-:-:S07]  /*01a0*/  IADD3 R19, PT, PT, R17, R0, RZ ;  /* 0x0000000011137210 */ /* 0x000fce0007ffe0ff */
[----:B------:R-:W1:Y:S08]  /*01b0*/  LDC.64 R10, c[0x0][0x388] ;  /* 0x0000e200ff0a7b82 */ /* 0x000e700000000a00 */
[----:B------:R-:W2:Y:S01]  /*01c0*/  LDC.64 R8, c[0x0][0x380] ;  /* 0x0000e000ff087b82 */ /* 0x000ea20000000a00 */
[----:B0-----:R-:W-:Y:S02]  /*01d0*/  IMAD R13, R13, UR4, R0 ;  /* 0x000000040d0d7c24 */ /* 0x001fe4000f8e0200 */
[----:B-1----:R-:W-:-:S05]  /*01e0*/  IMAD.WIDE.U32 R10, R19, 0x8, R10 ;  /* 0x00000008130a7825 */ /* 0x002fca00078e000a */
[----:B------:R-:W3:Y:S01]  /*01f0*/  LDG.E.64 R18, desc[UR10][R10.64+0x8] ;  /* 0x0000080a0a127981 */ /* 0x000ee2000c1e1b00 */
[----:B--2---:R-:W-:-:S03]  /*0200*/  IMAD.WIDE R8, R13, 0x8, R8 ;  /* 0x000000080d087825 */ /* 0x004fc600078e0208 */
[----:B------:R-:W2:Y:S04]  /*0210*/  LDG.E.64 R24, desc[UR10][R10.64+0x78] ;  /* 0x0000780a0a187981 */ /* 0x000ea8000c1e1b00 */
[----:B------:R-:W4:Y:S04]  /*0220*/  LDG.E.64 R12, desc[UR10][R10.64] ;  /* 0x0000000a0a0c7981 */ /* 0x000f28000c1e1b00 */
[----:B------:R-:W4:Y:S04]  /*0230*/  LDG.E.64 R20, desc[UR10][R8.64] ;  /* 0x0000000a08147981 */ /* 0x000f28000c1e1b00 */
[----:B------:R-:W3:Y:S04]  /*0240*/  LDG.E.64 R22, desc[UR10][R8.64+0x8] ;  /* 0x0000080a08167981 */ /* 0x000ee8000c1e1b00 */
[----:B------:R-:W2:Y:S01]  /*0250*/  LDG.E.64 R26, desc[UR10][R8.64+0x78] ;  /* 0x0000780a081a7981 */ /* 0x000ea2000c1e1b00 */
[----:B----45:R-:W-:-:S03]  /*0260*/  DFMA R6, R20, R12, R6 ;  /* 0x0000000c1406722b */ /* 0x030fc60000000006 */
[----:B------:R-:W4:Y:S04]  /*0270*/  LDG.E.64 R20, desc[UR10][R10.64+0x10] ;  /* 0x0000100a0a147981 */ /* 0x000f28000c1e1b00 */
[----:B------:R-:W4:Y:S01]  /*0280*/  LDG.E.64 R12, desc[UR10][R8.64+0x10] ;  /* 0x0000100a080c7981 */ /* 0x000f22000c1e1b00 */
[----:B---3--:R-:W-:-:S03]  /*0290*/  DFMA R18, R22, R18, R6 ;  /* 0x000000121612722b */ /* 0x008fc60000000006 */
[----:B------:R-:W3:Y:S04]  /*02a0*/  LDG.E.64 R22, desc[UR10][R10.64+0x18] ;  /* 0x0000180a0a167981 */ /* 0x000ee8000c1e1b00 */
[----:B------:R-:W3:Y:S01]  /*02b0*/  LDG.E.64 R6, desc[UR10][R8.64+0x18] ;  /* 0x0000180a08067981 */ /* 0x000ee2000c1e1b00 */
[----:B----4-:R-:W-:-:S03]  /*02c0*/  DFMA R20, R12, R20, R18 ;  /* 0x000000140c14722b */ /* 0x010fc60000000012 */
        /* <DEDUP_REMOVED lines=29> */
[----:B------:R-:W-:Y:S01]  /*04a0*/  VIADD R0, R0, 0x10 ;  /* 0x0000001000007836 */ /* 0x000fe20000000000 */
[----:B----4-:R-:W-:Y:S02]  /*04b0*/  DFMA R22, R18, R22, R20 ;  /* 0x000000161216722b */ /* 0x010fe40000000014 */
[----:B------:R-:W4:Y:S04]  /*04c0*/  LDG.E.64 R18, desc[UR10][R10.64+0x70] ;  /* 0x0000700a0a127981 */ /* 0x000f28000c1e1b00 */
[----:B------:R-:W4:Y:S02]  /*04d0*/  LDG.E.64 R20, desc[UR10][R8.64+0x70] ;  /* 0x0000700a08147981 */ /* 0x000f24000c1e1b00 */
[----:B---3--:R-:W-:Y:S01]  /*04e0*/  DFMA R6, R12, R6, R22 ;  /* 0x000000060c06722b */ /* 0x008fe20000000016 */
[----:B------:R-:W-:-:S07]  /*04f0*/  ISETP.NE.AND P0, PT, R0, R4, PT ;  /* 0x000000040000720c */ /* 0x000fce0003f05270 */
[----:B----4-:R-:W-:-:S08]  /*0500*/  DFMA R6, R20, R18, R6 ;  /* 0x000000121406722b */ /* 0x010fd00000000006 */
[----:B--2---:R-:W-:Y:S01]  /*0510*/  DFMA R6, R26, R24, R6 ;  /* 0x000000181a06722b */ /* 0x004fe20000000006 */
[----:B------:R-:W-:Y:S10]  /*0520*/  @P0 BRA `(.L_x_40) ;  /* 0xfffffffc00180947 */ /* 0x000ff4000383ffff */
[----:B------:R-:W-:-:S07]  /*0530*/  IMAD.MOV.U32 R0, RZ, RZ, R4 ;  /* 0x000000ffff007224 */ /* 0x000fce00078e0004 */
.L_x_39:
[----:B------:R-:W-:-:S13]  /*0540*/  ISETP.NE.AND P0, PT, R2, RZ, PT ;  /* 0x000000ff0200720c */ /* 0x000fda0003f05270 */
[----:B------:R-:W-:Y:S05]  /*0550*/  @!P0 BRA `(.L_x_41) ;  /* 0x0000000400788947 */ /* 0x000fea0003800000 */
[----:B------:R-:W-:Y:S02]  /*0560*/  ISETP.GE.U32.AND P1, PT, R15, 0x7, PT ;  /* 0x000000070f00780c */ /* 0x000fe40003f26070 */
[----:B------:R-:W-:-:S11]  /*0570*/  ISETP.NE.AND P0, PT, R3, RZ, PT ;  /* 0x000000ff0300720c */ /* 0x000fd60003f05270 */
[----:B------:R-:W-:Y:S05]  /*0580*/  @!P1 BRA `(.L_x_42) ;  /* 0x0000000000949947 */ /* 0x000fea0003800000 */
[----:B------:R-:W0:Y:S01]  /*0590*/  LDC R11, c[0x0][0x3c4] ;  /* 0x0000f100ff0b7b82 */ /* 0x000e220000000800 */
[----:B------:R-:W-:-:S07]  /*05a0*/  IADD3 R25, PT, PT, R17, R0, RZ ;  /* 0x0000000011197210 */ /* 0x000fce0007ffe0ff */
[----:B------:R-:W1:Y:S08]  /*05b0*/  LDC.64 R8, c[0x0][0x388] ;  /* 0x0000e200ff087b82 */ /* 0x000e700000000a00 */
[----:B------:R-:W2:Y:S01]  /*05c0*/  LDC.64 R18, c[0x0][0x380] ;  /* 0x0000e000ff127b82 */ /* 0x000ea20000000a00 */
[----:B0-----:R-:W-:-:S07]  /*05d0*/  IMAD R11, R11, UR4, R0 ;  /* 0x000000040b0b7c24 */ /* 0x001fce000f8e0200 */
[----:B------:R-:W0:Y:S01]  /*05e0*/  LDC.64 R12, c[0x0][0x388] ;  /* 0x0000e200ff0c7b82 */ /* 0x000e220000000a00 */
[----:B-1----:R-:W-:-:S05]  /*05f0*/  IMAD.WIDE.U32 R24, R25, 0x8, R8 ;  /* 0x0000000819187825 */ /* 0x002fca00078e0008 */
[----:B------:R-:W3:Y:S01]  /*0600*/  LDG.E.64 R8, desc[UR10][R24.64] ;  /* 0x0000000a18087981 */ /* 0x000ee2000c1e1b00 */
[----:B--2---:R-:W-:-:S05]  /*0610*/  IMAD.WIDE R18, R11, 0x8, R18 ;  /* 0x000000080b127825 */ /* 0x004fca00078e0212 */
[----:B------:R-:W3:Y:S01]  /*0620*/  LDG.E.64 R10, desc[UR10][R18.64] ;  /* 0x0000000a120a7981 */ /* 0x000ee2000c1e1b00 */
[----:B------:R-:W-:-:S03]  /*0630*/  IADD3 R20, P1, PT, R17, R0, RZ ;  /* 0x0000000011147210 */ /* 0x000fc60007f3e0ff */
[----:B------:R-:W2:Y:S02]  /*0640*/  LDG.E.64 R22, desc[UR10][R18.64+0x8] ;  /* 0x0000080a12167981 */ /* 0x000ea4000c1e1b00 */
[----:B------:R-:W-:Y:S01]  /*0650*/  IMAD.X R21, RZ, RZ, RZ, P1 ;  /* 0x000000ffff157224 */ /* 0x000fe200008e06ff */
[C---:B0-----:R-:W-:Y:S01]  /*0660*/  LEA R12, P1, R20.reuse, R12, 0x3 ;  /* 0x0000000c140c7211 */ /* 0x041fe200078218ff */
[----:B------:R-:W4:Y:S03]  /*0670*/  LDG.E.64 R24, desc[UR10][R18.64+0x38] ;  /* 0x0000380a12187981 */ /* 0x000f26000c1e1b00 */
[----:B------:R-:W-:-:S05]  /*0680*/  LEA.HI.X R13, R20, R13, R21, 0x3, P1 ;  /* 0x0000000d140d7211 */ /* 0x000fca00008f1c15 */
[----:B------:R-:W2:Y:S04]  /*0690*/  LDG.E.64 R20, desc[UR10][R12.64+0x8] ;  /* 0x0000080a0c147981 */ /* 0x000ea8000c1e1b00 */
[----:B------:R-:W4:Y:S01]  /*06a0*/  LDG.E.64 R26, desc[UR10][R12.64+0x38] ;  /* 0x0000380a0c1a7981 */ /* 0x000f22000c1e1b00 */
[----:B---3-5:R-:W-:-:S03]  /*06b0*/  DFMA R10, R10, R8, R6 ;  /* 0x000000080a0a722b */ /* 0x028fc60000000006 */
[----:B------:R-:W3:Y:S04]  /*06c0*/  LDG.E.64 R8, desc[UR10][R18.64+0x10] ;  /* 0x0000100a12087981 */ /* 0x000ee8000c1e1b00 */
[----:B------:R-:W3:Y:S01]  /*06d0*/  LDG.E.64 R6, desc[UR10][R12.64+0x10] ;  /* 0x0000100a0c067981 */ /* 0x000ee2000c1e1b00 */
[----:B--2---:R-:W-:-:S03]  /*06e0*/  DFMA R22, R22, R20, R10 ;  /* 0x000000141616722b */ /* 0x004fc6000000000a */
[----:B------:R-:W2:Y:S04]  /*06f0*/  LDG.E.64 R20, desc[UR10][R18.64+0x18] ;  /* 0x0000180a12147981 */ /* 0x000ea8000c1e1b00 */
[----:B------:R-:W2:Y:S01]  /*0700*/  LDG.E.64 R10, desc[UR10][R12.64+0x18] ;  /* 0x0000180a0c0a7981 */ /* 0x000ea2000c1e1b00 */
[----:B---3--:R-:W-:-:S03]  /*0710*/  DFMA R22, R8, R6, R22 ;  /* 0x000000060816722b */ /* 0x008fc60000000016 */
        /* <DEDUP_REMOVED lines=8> */
[----:B--2---:R-:W-:Y:S01]  /*07a0*/  DFMA R10, R20, R10, R22 ;  /* 0x0000000a140a722b */ /* 0x004fe20000000016 */
[----:B------:R-:W-:-:S07]  /*07b0*/  VIADD R0, R0, 0x8 ;  /* 0x0000000800007836 */ /* 0x000fce0000000000 */
[----:B---3--:R-:W-:-:S08]  /*07c0*/  DFMA R6, R8, R6, R10 ;  /* 0x000000060806722b */ /* 0x008fd0000000000a */
[----:B----4-:R-:W-:-:S11]  /*07d0*/  DFMA R6, R24, R26, R6 ;  /* 0x0000001a1806722b */ /* 0x010fd60000000006 */
.L_x_42:
        /* <DEDUP_REMOVED lines=8> */
[----:B0-----:R-:W-:Y:S02]  /*0860*/  IMAD R13, R13, UR4, R0 ;  /* 0x000000040d0d7c24 */ /* 0x001fe4000f8e0200 */
[----:B-1----:R-:W-:-:S05]  /*0870*/  IMAD.WIDE.U32 R10, R19, 0x8, R10 ;  /* 0x00000008130a7825 */ /* 0x002fca00078e000a */
[----:B------:R-:W0:Y:S01]  /*0880*/  LDC.64 R18, c[0x0][0x388] ;  /* 0x0000e200ff127b82 */ /* 0x000e220000000a00 */
[----:B------:R-:W3:Y:S01]  /*0890*/  LDG.E.64 R10, desc[UR10][R10.64] ;  /* 0x0000000a0a0a7981 */ /* 0x000ee2000c1e1b00 */
[----:B--2---:R-:W-:-:S05]  /*08a0*/  IMAD.WIDE R8, R13, 0x8, R8 ;  /* 0x000000080d087825 */ /* 0x004fca00078e0208 */
[----:B------:R-:W3:Y:S01]  /*08b0*/  LDG.E.64 R12, desc[UR10][R8.64] ;  /* 0x0000000a080c7981 */ /* 0x000ee2000c1e1b00 */
[----:B------:R-:W-:-:S03]  /*08c0*/  IADD3 R20, P1, PT, R17, R0, RZ ;  /* 0x0000000011147210 */ /* 0x000fc60007f3e0ff */
[----:B------:R-:W2:Y:S02]  /*08d0*/  LDG.E.64 R24, desc[UR10][R8.64+0x18] ;  /* 0x0000180a08187981 */ /* 0x000ea4000c1e1b00 */
[----:B------:R-:W-:Y:S01]  /*08e0*/  IMAD.X R21, RZ, RZ, RZ, P1 ;  /* 0x000000ffff157224 */ /* 0x000fe200008e06ff */
[----:B0-----:R-:W-:-:S04]  /*08f0*/  LEA R18, P1, R20, R18, 0x3 ;  /* 0x0000001214127211 */ /* 0x001fc800078218ff */
[----:B------:R-:W-:Y:S02]  /*0900*/  LEA.HI.X R19, R20, R19, R21, 0x3, P1 ;  /* 0x0000001314137211 */ /* 0x000fe400008f1c15 */
[----:B------:R-:W4:Y:S04]  /*0910*/  LDG.E.64 R20, desc[UR10][R8.64+0x8] ;  /* 0x0000080a08147981 */ /* 0x000f28000c1e1b00 */
[----:B------:R-:W4:Y:S04]  /*0920*/  LDG.E.64 R22, desc[UR10][R18.64+0x8] ;  /* 0x0000080a12167981 */ /* 0x000f28000c1e1b00 */
[----:B------:R-:W2:Y:S01]  /*0930*/  LDG.E.64 R26, desc[UR10][R18.64+0x18] ;  /* 0x0000180a121a7981 */ /* 0x000ea2000c1e1b00 */
[----:B---3-5:R-:W-:-:S03]  /*0940*/  DFMA R12, R12, R10, R6 ;  /* 0x0000000a0c0c722b */ /* 0x028fc60000000006 */
[----:B------:R-:W3:Y:S04]  /*0950*/  LDG.E.64 R6, desc[UR10][R8.64+0x10] ;  /* 0x0000100a08067981 */ /* 0x000ee8000c1e1b00 */
[----:B------:R-:W3:Y:S01]  /*0960*/  LDG.E.64 R10, desc[UR10][R18.64+0x10] ;  /* 0x0000100a120a7981 */ /* 0x000ee2000c1e1b00 */
[----:B----4-:R-:W-:Y:S01]  /*0970*/  DFMA R12, R20, R22, R12 ;  /* 0x00000016140c722b */ /* 0x010fe2000000000c */
[----:B------:R-:W-:-:S07]  /*0980*/  VIADD R0, R0, 0x4 ;  /* 0x0000000400007836 */ /* 0x000fce0000000000 */
[----:B---3--:R-:W-:-:S08]  /*0990*/  DFMA R6, R6, R10, R12 ;  /* 0x0000000a0606722b */ /* 0x008fd0000000000c */
[----:B--2---:R-:W-:-:S11]  /*09a0*/  DFMA R6, R24, R26, R6 ;  /* 0x0000001a1806722b */ /* 0x004fd60000000006 */
.L_x_43:
[----:B------:R-:W-:Y:S05]  /*09b0*/  @!P0 BRA `(.L_x_41) ;  /* 0x0000000000608947 */ /* 0x000fea0003800000 */
[----:B------:R-:W0:Y:S01]  /*09c0*/  LDC R19, c[0x0][0x3c4] ;  /* 0x0000f100ff137b82 */ /* 0x000e220000000800 */
[----:B------:R-:W-:-:S07]  /*09d0*/  IADD3 R13, PT, PT, R17, R0, RZ ;  /* 0x00000000110d7210 */ /* 0x000fce0007ffe0ff */
[----:B------:R-:W1:Y:S08]  /*09e0*/  LDC.64 R10, c[0x0][0x388] ;  /* 0x0000e200ff0a7b82 */ /* 0x000e700000000a00 */
[----:B------:R-:W2:Y:S01]  /*09f0*/  LDC.64 R8, c[0x0][0x380] ;  /* 0x0000e000ff087b82 */ /* 0x000ea20000000a00 */
[----:B0-----:R-:W-:Y:S02]  /*0a00*/  IMAD R19, R19, UR4, R0 ;  /* 0x0000000413137c24 */ /* 0x001fe4000f8e0200 */
[----:B-1----:R-:W-:-:S06]  /*0a10*/  IMAD.WIDE.U32 R12, R13, 0x8, R10 ;  /* 0x000000080d0c7825 */ /* 0x002fcc00078e000a */
[----:B------:R-:W3:Y:S01]  /*0a20*/  LDG.E.64 R12, desc[UR10][R12.64] ;  /* 0x0000000a0c0c7981 */ /* 0x000ee2000c1e1b00 */
[----:B--2---:R-:W-:-:S05]  /*0a30*/  IMAD.WIDE R8, R19, 0x8, R8 ;  /* 0x0000000813087825 */ /* 0x004fca00078e0208 */
[----:B------:R-:W3:Y:S01]  /*0a40*/  LDG.E.64 R10, desc[UR10][R8.64] ;  /* 0x0000000a080a7981 */ /* 0x000ee2000c1e1b00 */
[----:B------:R-:W-:Y:S01]  /*0a50*/  ISETP.NE.AND P0, PT, R5, 0x1, PT ;  /* 0x000000010500780c */ /* 0x000fe20003f05270 */
[----:B---3-5:R-:W-:-:S12]  /*0a60*/  DFMA R6, R10, R12, R6 ;  /* 0x0000000c0a06722b */ /* 0x028fd80000000006 */
[----:B------:R-:W-:Y:S05]  /*0a70*/  @!P0 BRA `(.L_x_41) ;  /* 0x0000000000308947 */ /* 0x000fea0003800000 */
[----:B------:R-:W0:Y:S01]  /*0a80*/  LDC.64 R10, c[0x0][0x388] ;  /* 0x0000e200ff0a7b82 */ /* 0x000e220000000a00 */
[----:B------:R-:W-:Y:S01]  /*0a90*/  IADD3 R17, P0, PT, R17, R0, RZ ;  /* 0x0000000011117210 */ /* 0x000fe20007f1e0ff */
[----:B------:R-:W2:Y:S04]  /*0aa0*/  LDG.E.64 R12, desc[UR10][R8.64+0x8] ;  /* 0x0000080a080c7981 */ /* 0x000ea8000c1e1b00 */
[----:B------:R-:W-:Y:S01]  /*0ab0*/  IMAD.X R0, RZ, RZ, RZ, P0 ;  /* 0x000000ffff007224 */ /* 0x000fe200000e06ff */
[----:B------:R-:W-:-:S13]  /*0ac0*/  ISETP.NE.AND P0, PT, R5, 0x2, PT ;  /* 0x000000020500780c */ /* 0x000fda0003f05270 */
[----:B------:R-:W3:Y:S01]  /*0ad0*/  @P0 LDG.E.64 R20, desc[UR10][R8.64+0x10] ;  /* 0x0000100a08140981 */ /* 0x000ee2000c1e1b00 */
[----:B0-----:R-:W-:-:S04]  /*0ae0*/  LEA R10, P1, R17, R10, 0x3 ;  /* 0x0000000a110a7211 */ /* 0x001fc800078218ff */
[----:B------:R-:W-:-:S05]  /*0af0*/  LEA.HI.X R11, R17, R11, R0, 0x3, P1 ;  /* 0x0000000b110b7211 */ /* 0x000fca00008f1c00 */
[----:B------:R-:W2:Y:S04]  /*0b00*/  LDG.E.64 R18, desc[UR10][R10.64+0x8] ;  /* 0x0000080a0a127981 */ /* 0x000ea8000c1e1b00 */
[----:B------:R-:W3:Y:S01]  /*0b10*/  @P0 LDG.E.64 R22, desc[UR10][R10.64+0x10] ;  /* 0x0000100a0a160981 */ /* 0x000ee2000c1e1b00 */
[----:B--2---:R-:W-:-:S08]  /*0b20*/  DFMA R6, R12, R18, R6 ;  /* 0x000000120c06722b */ /* 0x004fd00000000006 */
[----:B---3--:R-:W-:-:S11]  /*0b30*/  @P0 DFMA R6, R20, R22, R6 ;  /* 0x000000161406022b */ /* 0x008fd60000000006 */
.L_x_41:
[----:B------:R-:W-:Y:S01]  /*0b40*/  IMAD.MOV.U32 R8, RZ, RZ, 0x652b82fe ;  /* 0x652b82feff087424 */ /* 0x000fe200078e00ff */
[----:B------:R-:W-:Y:S01]  /*0b50*/  MOV R9, 0x3ff71547 ;  /* 0x3ff7154700097802 */ /* 0x000fe20000000f00 */
[----:B------:R-:W-:Y:S01]  /*0b60*/  UMOV UR4, 0xfefa39ef ;  /* 0xfefa39ef00047882 */ /* 0x000fe20000000000 */
[----:B------:R-:W-:Y:S01]  /*0b70*/  UMOV UR5, 0x3fe62e42 ;  /* 0x3fe62e4200057882 */ /* 0x000fe20000000000 */
[----:B-----5:R-:W-:-:S03]  /*0b80*/  DADD R18, -RZ, -R6 ;  /* 0x00000000ff127229 */ /* 0x020fc60000000906 */
[----:B------:R-:W-:-:S07]  /*0b90*/  DFMA R8, R6, -R8, 6.75539944105574400000e+15 ;  /* 0x433800000608742b */ /* 0x000fce0000000808 */
[----:B------:R-:W-:Y:S01]  /*0ba0*/  FSETP.GEU.AND P0, PT, |R19|, 4.1917929649353027344, PT ;  /* 0x4086232b1300780b */ /* 0x000fe20003f0e200 */
[----:B------:R-:W-:-:S08]  /*0bb0*/  DADD R10, R8, -6.75539944105574400000e+15 ;  /* 0xc3380000080a7429 */ /* 0x000fd00000000000 */
[----:B------:R-:W-:Y:S01]  /*0bc0*/  DFMA R12, R10, -UR4, -R6 ;  /* 0x800000040a0c7c2b */ /* 0x000fe20008000806 */
[----:B------:R-:W-:Y:S01]  /*0bd0*/  UMOV UR4, 0x3b39803f ;  /* 0x3b39803f00047882 */ /* 0x000fe20000000000 */
[----:B------:R-:W-:-:S06]  /*0be0*/  UMOV UR5, 0x3c7abc9e ;  /* 0x3c7abc9e00057882 */ /* 0x000fcc0000000000 */
[----:B------:R-:W-:Y:S01]  /*0bf0*/  DFMA R10, R10, -UR4, R12 ;  /* 0x800000040a0a7c2b */ /* 0x000fe2000800000c */
[----:B------:R-:W-:Y:S01]  /*0c00*/  UMOV UR4, 0x69ce2bdf ;  /* 0x69ce2bdf00047882 */ /* 0x000fe20000000000 */
[----:B------:R-:W-:Y:S01]  /*0c10*/  IMAD.MOV.U32 R12, RZ, RZ, -0x35dec16 ;  /* 0xfca213eaff0c7424 */ /* 0x000fe200078e00ff */
[----:B------:R-:W-:Y:S01]  /*0c20*/  UMOV UR5, 0x3e5ade15 ;  /* 0x3e5ade1500057882 */ /* 0x000fe20000000000 */
[----:B------:R-:W-:-:S06]  /*0c30*/  IMAD.MOV.U32 R13, RZ, RZ, 0x3e928af3 ;  /* 0x3e928af3ff0d7424 */ /* 0x000fcc00078e00ff */
[----:B------:R-:W-:Y:S01]  /*0c40*/  DFMA R12, R10, UR4, R12 ;  /* 0x000000040a0c7c2b */ /* 0x000fe2000800000c */
[----:B------:R-:W-:Y:S01]  /*0c50*/  UMOV UR4, 0x62401315 ;  /* 0x6240131500047882 */ /* 0x000fe20000000000 */
[----:B------:R-:W-:-:S06]  /*0c60*/  UMOV UR5, 0x3ec71dee ;  /* 0x3ec71dee00057882 */ /* 0x000fcc0000000000 */
[----:B------:R-:W-:Y:S01]  /*0c70*/  DFMA R12, R10, R12, UR4 ;  /* 0x000000040a0c7e2b */ /* 0x000fe2000800000c */
        /* <DEDUP_REMOVED lines=20> */
[----:B------:R-:W-:-:S08]  /*0dc0*/  DFMA R12, R10, R12, UR4 ;  /* 0x000000040a0c7e2b */ /* 0x000fd0000800000c */
[----:B------:R-:W-:-:S08]  /*0dd0*/  DFMA R12, R10, R12, 1 ;  /* 0x3ff000000a0c742b */ /* 0x000fd0000000000c */
[----:B------:R-:W-:-:S10]  /*0de0*/  DFMA R10, R10, R12, 1 ;  /* 0x3ff000000a0a742b */ /* 0x000fd4000000000c */
[----:B------:R-:W-:Y:S01]  /*0df0*/  LEA R13, R8, R11, 0x14 ;  /* 0x0000000b080d7211 */ /* 0x000fe200078ea0ff */
[----:B------:R-:W-:Y:S01]  /*0e00*/  IMAD.MOV.U32 R12, RZ, RZ, R10 ;  /* 0x000000ffff0c7224 */ /* 0x000fe200078e000a */
[----:B------:R-:W-:Y:S06]  /*0e10*/  @!P0 BRA `(.L_x_44) ;  /* 0x0000000000348947 */ /* 0x000fec0003800000 */
[----:B------:R-:W-:Y:S01]  /*0e20*/  FSETP.GEU.AND P1, PT, |R19|, 4.2275390625, PT ;  /* 0x408748001300780b */ /* 0x000fe20003f2e200 */
[C---:B------:R-:W-:Y:S02]  /*0e30*/  DADD R12, -R6.reuse, +INF ;  /* 0x7ff00000060c7429 */ /* 0x040fe40000000100 */
[----:B------:R-:W-:-:S08]  /*0e40*/  DSETP.GT.AND P0, PT, R6, RZ, PT ;  /* 0x000000ff0600722a */ /* 0x000fd00003f04000 */
[----:B------:R-:W-:Y:S02]  /*0e50*/  FSEL R12, R12, RZ, !P0 ;  /* 0x000000ff0c0c7208 */ /* 0x000fe40004000000 */
[----:B------:R-:W-:Y:S01]  /*0e60*/  FSEL R13, R13, RZ, !P0 ;  /* 0x000000ff0d0d7208 */ /* 0x000fe20004000000 */
[----:B------:R-:W-:Y:S06]  /*0e70*/  @P1 BRA `(.L_x_44) ;  /* 0x00000000001c1947 */ /* 0x000fec0003800000 */
[----:B------:R-:W-:Y:S01]  /*0e80*/  LEA.HI R0, R8, R8, RZ, 0x1 ;  /* 0x0000000808007211 */ /* 0x000fe200078f08ff */
[----:B------:R-:W-:-:S03]  /*0e90*/  IMAD.MOV.U32 R12, RZ, RZ, RZ ;  /* 0x000000ffff0c7224 */ /* 0x000fc600078e00ff */
[----:B------:R-:W-:-:S04]  /*0ea0*/  SHF.R.S32.HI R7, RZ, 0x1, R0 ;  /* 0x00000001ff077819 */ /* 0x000fc80000011400 */
[----:B------:R-:W-:Y:S01]  /*0eb0*/  LEA R11, R7, R11, 0x14 ;  /* 0x0000000b070b7211 */ /* 0x000fe200078ea0ff */
[----:B------:R-:W-:-:S05]  /*0ec0*/  IMAD.IADD R8, R8, 0x1, -R7 ;  /* 0x0000000108087824 */ /* 0x000fca00078e0a07 */
[----:B------:R-:W-:-:S06]  /*0ed0*/  LEA R13, R8, 0x3ff00000, 0x14 ;  /* 0x3ff00000080d7811 */ /* 0x000fcc00078ea0ff */
[----:B------:R-:W-:-:S11]  /*0ee0*/  DMUL R12, R10, R12 ;  /* 0x0000000c0a0c7228 */ /* 0x000fd60000000000 */
.L_x_44:
[----:B------:R-:W-:-:S06]  /*0ef0*/  DADD R8, R12, 1 ;  /* 0x3ff000000c087429 */ /* 0x000fcc0000000000 */
[----:B------:R-:W0:Y:S04]  /*0f00*/  MUFU.RCP64H R7, R9 ;  /* 0x0000000900077308 */ /* 0x000e280000001800 */
[----:B------:R-:W-:-:S05]  /*0f10*/  VIADD R6, R9, 0x300402 ;  /* 0x0030040209067836 */ /* 0x000fca0000000000 */
[----:B------:R-:W-:Y:S01]  /*0f20*/  FSETP.GEU.AND P0, PT, |R6|, 5.8789094863358348022e-39, PT ;  /* 0x004004020600780b */ /* 0x000fe20003f0e200 */
[----:B0-----:R-:W-:-:S08]  /*0f30*/  DFMA R10, -R8, R6, 1 ;  /* 0x3ff00000080a742b */ /* 0x001fd00000000106 */
[----:B------:R-:W-:-:S08]  /*0f40*/  DFMA R10, R10, R10, R10 ;  /* 0x0000000a0a0a722b */ /* 0x000fd0000000000a */
[----:B------:R-:W-:-:S08]  /*0f50*/  DFMA R10, R6, R10, R6 ;  /* 0x0000000a060a722b */ /* 0x000fd00000000006 */
[----:B------:R-:W-:-:S08]  /*0f60*/  DFMA R12, -R8, R10, 1 ;  /* 0x3ff00000080c742b */ /* 0x000fd0000000010a */
[----:B------:R-:W-:Y:S01]  /*0f70*/  DFMA R10, R10, R12, R10 ;  /* 0x0000000c0a0a722b */ /* 0x000fe2000000000a */
[----:B------:R-:W-:Y:S10]  /*0f80*/  @P0 BRA `(.L_x_45) ;  /* 0x0000000000100947 */ /* 0x000ff40003800000 */
[----:B------:R-:W-:Y:S02]  /*0f90*/  LOP3.LUT R6, R9, 0x7fffffff, RZ, 0xc0, !PT ;  /* 0x7fffffff09067812 */ /* 0x000fe400078ec0ff */
[----:B------:R-:W-:Y:S02]  /*0fa0*/  MOV R0, 0xfd0 ;  /* 0x00000fd000007802 */ /* 0x000fe40000000f00 */
[----:B------:R-:W-:-:S07]  /*0fb0*/  IADD3 R6, PT, PT, R6, -0x100000, RZ ;  /* 0xfff0000006067810 */ /* 0x000fce0007ffe0ff */
[----:B------:R-:W-:Y:S05]  /*0fc0*/  CALL.REL.NOINC `($__internal_0_$__cuda_sm20_dblrcp_rn_slowpath_v3) ;  /* 0x0000003400487944 */ /* 0x000fea0003c00000 */
.L_x_45:
[----:B------:R-:W0:Y:S01]  /*0fd0*/  LDC.64 R6, c[0x0][0x390] ;  /* 0x0000e400ff067b82 */ /* 0x000e220000000a00 */
[----:B------:R-:W1:Y:S01]  /*0fe0*/  LDCU UR4, c[0x0][0x3b8] ;  /* 0x00007700ff0477ac */ /* 0x000e620008000800 */
[----:B0-----:R-:W-:-:S04]  /*0ff0*/  IMAD.WIDE.U32 R6, R14, 0x8, R6 ;  /* 0x000000080e067825 */ /* 0x001fc800078e0006 */
[----:B------:R-:W-:Y:S01]  /*1000*/  VIADD R14, R14, 0x1 ;  /* 0x000000010e0e7836 */ /* 0x000fe20000000000 */
[----:B------:R0:W-:Y:S04]  /*1010*/  STG.E.64 desc[UR10][R6.64], R10 ;  /* 0x0000000a06007986 */ /* 0x0001e8000c101b0a */
[----:B-1----:R-:W-:-:S13]  /*1020*/  ISETP.NE.AND P0, PT, R14, UR4, PT ;  /* 0x000000040e007c0c */ /* 0x002fda000bf05270 */
[----:B0-----:R-:W-:Y:S05]  /*1030*/  @!P0 BRA `(.L_x_37) ;  /* 0x00000010001c8947 */ /* 0x001fea0003800000 */
[----:B------:R-:W-:Y:S05]  /*1040*/  BRA `(.L_x_46) ;  /* 0xfffffff000287947 */ /* 0x000fea000383ffff */
.L_x_38:
[----:B------:R-:W-:Y:S01]  /*1050*/  UISETP.NE.AND UP0, UPT, UR6, 0x1, UPT ;  /* 0x000000010600788c */ /* 0x000fe2000bf05270 */
[----:B------:R-:W-:Y:S01]  /*1060*/  UMOV UR4, URZ ;  /* 0x000000ff00047c82 */ /* 0x000fe20008000000 */
[----:B------:R-:W-:-:S07]  /*1070*/  UMOV UR5, URZ ;  /* 0x000000ff00057c82 */ /* 0x000fce0008000000 */
[----:B------:R-:W-:Y:S05]  /*1080*/  BRA.U !UP0, `(.L_x_47) ;  /* 0x0000000908987547 */ /* 0x000fea000b800000 */
[----:B------:R-:W0:Y:S01]  /*1090*/  LDC.64 R4, c[0x0][0x390] ;  /* 0x0000e400ff047b82 */ /* 0x000e220000000a00 */
[----:B------:R-:W-:Y:S01]  /*10a0*/  IMAD.MOV.U32 R2, RZ, RZ, RZ ;  /* 0x000000ffff027224 */ /* 0x000fe200078e00ff */
[----:B------:R-:W-:-:S06]  /*10b0*/  ULOP3.LUT UR4, UR6, 0x7ffffffe, URZ, 0xc0, !UPT ;  /* 0x7ffffffe06047892 */ /* 0x000fcc000f8ec0ff */
[----:B------:R-:W1:Y:S06]  /*10c0*/  LDC.64 R14, c[0x0][0x3b0] ;  /* 0x0000ec00ff0e7b82 */ /* 0x000e6c0000000a00 */
.L_x_52:
[----:B-1----:R-:W-:-:S05]  /*10d0*/  IMAD.WIDE.U32 R18, R2, 0x8, R14 ;  /* 0x0000000802127825 */ /* 0x002fca00078e000e */
[----:B------:R-:W2:Y:S01]  /*10e0*/  LDG.E.64 R6, desc[UR10][R18.64] ;  /* 0x0000000a12067981 */ /* 0x000ea2000c1e1b00 */
[----:B------:R-:W-:Y:S02]  /*10f0*/  HFMA2 R8, -RZ, RZ, 1323, -4.565715789794921875e-05 ;  /* 0x652b82feff087431 */ /* 0x000fe400000001ff */
[----:B------:R-:W-:Y:S01]  /*1100*/  IMAD.MOV.U32 R9, RZ, RZ, 0x3ff71547 ;  /* 0x3ff71547ff097424 */ /* 0x000fe200078e00ff */
[----:B------:R-:W-:Y:S01]  /*1110*/  UMOV UR6, 0xfefa39ef ;  /* 0xfefa39ef00067882 */ /* 0x000fe20000000000 */
[----:B------:R-:W-:-:S04]  /*1120*/  UMOV UR7, 0x3fe62e42 ;  /* 0x3fe62e4200077882 */ /* 0x000fc80000000000 */
[----:B--2---:R-:W-:Y:S02]  /*1130*/  DFMA R8, R6, -R8, 6.75539944105574400000e+15 ;  /* 0x433800000608742b */ /* 0x004fe40000000808 */
[----:B------:R-:W-:-:S06]  /*1140*/  DADD R16, -RZ, -R6 ;  /* 0x00000000ff107229 */ /* 0x000fcc0000000906 */
[----:B------:R-:W-:-:S04]  /*1150*/  DADD R10, R8, -6.75539944105574400000e+15 ;  /* 0xc3380000080a7429 */ /* 0x000fc80000000000 */
[----:B------:R-:W-:-:S04]  /*1160*/  FSETP.GEU.AND P0, PT, |R17|, 4.1917929649353027344, PT ;  /* 0x4086232b1100780b */ /* 0x000fc80003f0e200 */
[----:B------:R-:W-:Y:S01]  /*1170*/  DFMA R12, R10, -UR6, -R6 ;  /* 0x800000060a0c7c2b */ /* 0x000fe20008000806 */
[----:B------:R-:W-:Y:S01]  /*1180*/  UMOV UR6, 0x3b39803f ;  /* 0x3b39803f00067882 */ /* 0x000fe20000000000 */
[----:B------:R-:W-:-:S06]  /*1190*/  UMOV UR7, 0x3c7abc9e ;  /* 0x3c7abc9e00077882 */ /* 0x000fcc0000000000 */
[----:B------:R-:W-:Y:S01]  /*11a0*/  DFMA R10, R10, -UR6, R12 ;  /* 0x800000060a0a7c2b */ /* 0x000fe2000800000c */
[----:B------:R-:W-:Y:S01]  /*11b0*/  UMOV UR6, 0x69ce2bdf ;  /* 0x69ce2bdf00067882 */ /* 0x000fe20000000000 */
[----:B------:R-:W-:Y:S01]  /*11c0*/  IMAD.MOV.U32 R12, RZ, RZ, -0x35dec16 ;  /* 0xfca213eaff0c7424 */ /* 0x000fe200078e00ff */
[----:B------:R-:W-:Y:S01]  /*11d0*/  MOV R13, 0x3e928af3 ;  /* 0x3e928af3000d7802 */ /* 0x000fe20000000f00 */
[----:B------:R-:W-:-:S05]  /*11e0*/  UMOV UR7, 0x3e5ade15 ;  /* 0x3e5ade1500077882 */ /* 0x000fca0000000000 */
        /* <DEDUP_REMOVED lines=27> */
[----:B------:R-:W-:Y:S02]  /*13a0*/  IMAD R11, R8, 0x100000, R13 ;  /* 0x00100000080b7824 */ /* 0x000fe400078e020d */
        /* <DEDUP_REMOVED lines=9> */
[----:B------:R-:W-:-:S03]  /*1440*/  IMAD.MOV.U32 R10, RZ, RZ, R12 ;  /* 0x000000ffff0a7224 */ /* 0x000fc600078e000c */
[----:B------:R-:W-:-:S04]  /*1450*/  SHF.R.S32.HI R11, RZ, 0x1, R0 ;  /* 0x00000001ff0b7819 */ /* 0x000fc80000011400 */
[----:B------:R-:W-:Y:S01]  /*1460*/  IADD3 R6, PT, PT, R8, -R11, RZ ;  /* 0x8000000b08067210 */ /* 0x000fe20007ffe0ff */
[----:B------:R-:W-:-:S03]  /*1470*/  IMAD R11, R11, 0x100000, R13 ;  /* 0x001000000b0b7824 */ /* 0x000fc600078e020d */
[----:B------:R-:W-:Y:S02]  /*1480*/  LEA R7, R6, 0x3ff00000, 0x14 ;  /* 0x3ff0000006077811 */ /* 0x000fe400078ea0ff */
[----:B------:R-:W-:-:S06]  /*1490*/  MOV R6, RZ ;  /* 0x000000ff00067202 */ /* 0x000fcc0000000f00 */
[----:B------:R-:W-:-:S11]  /*14a0*/  DMUL R10, R10, R6 ;  /* 0x000000060a0a7228 */ /* 0x000fd60000000000 */
.L_x_48:
[----:B------:R-:W-:-:S06]  /*14b0*/  DADD R12, R10, 1 ;  /* 0x3ff000000a0c7429 */ /* 0x000fcc0000000000 */
[----:B------:R-:W1:Y:S04]  /*14c0*/  MUFU.RCP64H R7, R13 ;  /* 0x0000000d00077308 */ /* 0x000e680000001800 */
[----:B------:R-:W-:-:S05]  /*14d0*/  VIADD R6, R13, 0x300402 ;  /* 0x003004020d067836 */ /* 0x000fca0000000000 */
[----:B------:R-:W-:Y:S01]  /*14e0*/  FSETP.GEU.AND P0, PT, |R6|, 5.8789094863358348022e-39, PT ;  /* 0x004004020600780b */ /* 0x000fe20003f0e200 */
[----:B-1----:R-:W-:-:S08]  /*14f0*/  DFMA R8, -R12, R6, 1 ;  /* 0x3ff000000c08742b */ /* 0x002fd00000000106 */
[----:B------:R-:W-:-:S08]  /*1500*/  DFMA R8, R8, R8, R8 ;  /* 0x000000080808722b */ /* 0x000fd00000000008 */
[----:B------:R-:W-:-:S08]  /*1510*/  DFMA R8, R6, R8, R6 ;  /* 0x000000080608722b */ /* 0x000fd00000000006 */
[----:B------:R-:W-:-:S08]  /*1520*/  DFMA R10, -R12, R8, 1 ;  /* 0x3ff000000c0a742b */ /* 0x000fd00000000108 */
[----:B------:R-:W-:Y:S01]  /*1530*/  DFMA R10, R8, R10, R8 ;  /* 0x0000000a080a722b */ /* 0x000fe20000000008 */
[----:B------:R-:W-:Y:S10]  /*1540*/  @P0 BRA `(.L_x_49) ;  /* 0x0000000000180947 */ /* 0x000ff40003800000 */
[----:B------:R-:W-:Y:S01]  /*1550*/  LOP3.LUT R6, R13, 0x7fffffff, RZ, 0xc0, !PT ;  /* 0x7fffffff0d067812 */ /* 0x000fe200078ec0ff */
[----:B------:R-:W-:Y:S01]  /*1560*/  IMAD.MOV.U32 R8, RZ, RZ, R12 ;  /* 0x000000ffff087224 */ /* 0x000fe200078e000c */
[----:B------:R-:W-:Y:S02]  /*1570*/  MOV R9, R13 ;  /* 0x0000000d00097202 */ /* 0x000fe40000000f00 */
[----:B------:R-:W-:Y:S01]  /*1580*/  MOV R0, 0x15b0 ;  /* 0x000015b000007802 */ /* 0x000fe20000000f00 */
[----:B------:R-:W-:-:S07]  /*1590*/  VIADD R6, R6, 0xfff00000 ;  /* 0xfff0000006067836 */ /* 0x000fce0000000000 */
[----:B0-----:R-:W-:Y:S05]  /*15a0*/  CALL.REL.NOINC `($__internal_0_$__cuda_sm20_dblrcp_rn_slowpath_v3) ;  /* 0x0000002c00d07944 */ /* 0x001fea0003c00000 */
.L_x_49:
[----:B0-----:R-:W-:-:S05]  /*15b0*/  IMAD.WIDE.U32 R16, R2, 0x8, R4 ;  /* 0x0000000802107825 */ /* 0x001fca00078e0004 */
[----:B------:R0:W-:Y:S04]  /*15c0*/  STG.E.64 desc[UR10][R16.64], R10 ;  /* 0x0000000a10007986 */ /* 0x0001e8000c101b0a */
[----:B------:R-:W2:Y:S01]  /*15d0*/  LDG.E.64 R18, desc[UR10][R18.64+0x8] ;  /* 0x0000080a12127981 */ /* 0x000ea2000c1e1b00 */
[----:B------:R-:W-:Y:S01]  /*15e0*/  IMAD.MOV.U32 R6, RZ, RZ, 0x652b82fe ;  /* 0x652b82feff067424 */ /* 0x000fe200078e00ff */
[----:B------:R-:W-:Y:S01]  /*15f0*/  MOV R7, 0x3ff71547 ;  /* 0x3ff7154700077802 */ /* 0x000fe20000000f00 */
[----:B------:R-:W-:Y:S01]  /*1600*/  UMOV UR6, 0xfefa39ef ;  /* 0xfefa39ef00067882 */ /* 0x000fe20000000000 */
[----:B------:R-:W-:-:S04]  /*1610*/  UMOV UR7, 0x3fe62e42 ;  /* 0x3fe62e4200077882 */ /* 0x000fc80000000000 */
[----:B--2---:R-:W-:-:S08]  /*1620*/  DFMA R6, R18, -R6, 6.75539944105574400000e+15 ;  /* 0x433800001206742b */ /* 0x004fd00000000806 */
        /* <DEDUP_REMOVED lines=9> */
[----:B0-----:R-:W-:Y:S01]  /*16c0*/  DFMA R10, R8, UR6, R12 ;  /* 0x00000006080a7c2b */ /* 0x001fe2000800000c */
[----:B------:R-:W-:Y:S01]  /*16d0*/  UMOV UR6, 0x62401315 ;  /* 0x6240131500067882 */ /* 0x000fe20000000000 */
[----:B------:R-:W-:Y:S01]  /*16e0*/  UMOV UR7, 0x3ec71dee ;  /* 0x3ec71dee00077882 */ /* 0x000fe20000000000 */
[----:B------:R-:W-:-:S05]  /*16f0*/  DADD R12, -RZ, -R18 ;  /* 0x00000000ff0c7229 */ /* 0x000fca0000000912 */
[----:B------:R-:W-:Y:S01]  /*1700*/  DFMA R10, R8, R10, UR6 ;  /* 0x00000006080a7e2b */ /* 0x000fe2000800000a */
[----:B------:R-:W-:Y:S01]  /*1710*/  UMOV UR6, 0x7c89eb71 ;  /* 0x7c89eb7100067882 */ /* 0x000fe20000000000 */
[----:B------:R-:W-:-:S03]  /*1720*/  UMOV UR7, 0x3efa0199 ;  /* 0x3efa019900077882 */ /* 0x000fc60000000000 */
[----:B------:R-:W-:-:S03]  /*1730*/  FSETP.GEU.AND P0, PT, |R13|, 4.1917929649353027344, PT ;  /* 0x4086232b0d00780b */ /* 0x000fc60003f0e200 */
        /* <DEDUP_REMOVED lines=32> */
[----:B------:R-:W-:-:S05]  /*1940*/  SHF.R.S32.HI R9, RZ, 0x1, R0 ;  /* 0x00000001ff097819 */ /* 0x000fca0000011400 */
[----:B------:R-:W-:Y:S01]  /*1950*/  IMAD.IADD R6, R6, 0x1, -R9 ;  /* 0x0000000106067824 */ /* 0x000fe200078e0a09 */
[----:B------:R-:W-:-:S04]  /*1960*/  LEA R9, R9, R11, 0x14 ;  /* 0x0000000b09097211 */ /* 0x000fc800078ea0ff */
[----:B------:R-:W-:Y:S01]  /*1970*/  LEA R7, R6, 0x3ff00000, 0x14 ;  /* 0x3ff0000006077811 */ /* 0x000fe200078ea0ff */
[----:B------:R-:W-:-:S06]  /*1980*/  IMAD.MOV.U32 R6, RZ, RZ, RZ ;  /* 0x000000ffff067224 */ /* 0x000fcc00078e00ff */
[----:B------:R-:W-:-:S11]  /*1990*/  DMUL R8, R8, R6 ;  /* 0x0000000608087228 */ /* 0x000fd60000000000 */
.L_x_50:
[----:B------:R-:W-:-:S06]  /*19a0*/  DADD R12, R8, 1 ;  /* 0x3ff00000080c7429 */ /* 0x000fcc0000000000 */
[----:B------:R-:W0:Y:S04]  /*19b0*/  MUFU.RCP64H R7, R13 ;  /* 0x0000000d00077308 */ /* 0x000e280000001800 */
[----:B------:R-:W-:-:S04]  /*19c0*/  IADD3 R6, PT, PT, R13, 0x300402, RZ ;  /* 0x003004020d067810 */ /* 0x000fc80007ffe0ff */
[----:B------:R-:W-:Y:S02]  /*19d0*/  FSETP.GEU.AND P0, PT, |R6|, 5.8789094863358348022e-39, PT ;  /* 0x004004020600780b */ /* 0x000fe40003f0e200 */
[----:B0-----:R-:W-:-:S08]  /*19e0*/  DFMA R8, -R12, R6, 1 ;  /* 0x3ff000000c08742b */ /* 0x001fd00000000106 */
[----:B------:R-:W-:-:S08]  /*19f0*/  DFMA R8, R8, R8, R8 ;  /* 0x000000080808722b */ /* 0x000fd00000000008 */
[----:B------:R-:W-:-:S08]  /*1a00*/  DFMA R8, R6, R8, R6 ;  /* 0x000000080608722b */ /* 0x000fd00000000006 */
[----:B------:R-:W-:-:S08]  /*1a10*/  DFMA R10, -R12, R8, 1 ;  /* 0x3ff000000c0a742b */ /* 0x000fd00000000108 */
[----:B------:R-:W-:Y:S01]  /*1a20*/  DFMA R10, R8, R10, R8 ;  /* 0x0000000a080a722b */ /* 0x000fe20000000008 */
[----:B------:R-:W-:Y:S10]  /*1a30*/  @P0 BRA `(.L_x_51) ;  /* 0x0000000000180947 */ /* 0x000ff40003800000 */
[----:B------:R-:W-:Y:S01]  /*1a40*/  LOP3.LUT R6, R13, 0x7fffffff, RZ, 0xc0, !PT ;  /* 0x7fffffff0d067812 */ /* 0x000fe200078ec0ff */
[----:B------:R-:W-:Y:S01]  /*1a50*/  IMAD.MOV.U32 R8, RZ, RZ, R12 ;  /* 0x000000ffff087224 */ /* 0x000fe200078e000c */
[----:B------:R-:W-:Y:S01]  /*1a60*/  MOV R0, 0x1aa0 ;  /* 0x00001aa000007802 */ /* 0x000fe20000000f00 */
[----:B------:R-:W-:Y:S01]  /*1a70*/  IMAD.MOV.U32 R9, RZ, RZ, R13 ;  /* 0x000000ffff097224 */ /* 0x000fe200078e000d */
[----:B------:R-:W-:-:S07]  /*1a80*/  IADD3 R6, PT, PT, R6, -0x100000, RZ ;  /* 0xfff0000006067810 */ /* 0x000fce0007ffe0ff */
[----:B------:R-:W-:Y:S05]  /*1a90*/  CALL.REL.NOINC `($__internal_0_$__cuda_sm20_dblrcp_rn_slowpath_v3) ;  /* 0x0000002800947944 */ /* 0x000fea0003c00000 */
.L_x_51:
[----:B------:R2:W-:Y:S01]  /*1aa0*/  STG.E.64 desc[UR10][R16.64+0x8], R10 ;  /* 0x0000080a10007986 */ /* 0x0005e2000c101b0a */
[----:B------:R-:W-:-:S05]  /*1ab0*/  VIADD R2, R2, 0x2 ;  /* 0x0000000202027836 */ /* 0x000fca0000000000 */
[----:B------:R-:W-:-:S13]  /*1ac0*/  ISETP.NE.AND P0, PT, R2, UR4, PT ;  /* 0x0000000402007c0c */ /* 0x000fda000bf05270 */
[----:B--2---:R-:W-:Y:S05]  /*1ad0*/  @P0 BRA `(.L_x_52) ;  /* 0xfffffff4007c0947 */ /* 0x004fea000383ffff */
[----:B------:R-:W-:-:S05]  /*1ae0*/  UMOV UR5, URZ ;  /* 0x000000ff00057c82 */ /* 0x000fca0008000000 */
.L_x_47:
[----:B------:R-:W0:Y:S02]  /*1af0*/  LDCU UR6, c[0x0][0x3b8] ;  /* 0x00007700ff0677ac */ /* 0x000e240008000800 */
[----:B0-----:R-:W-:-:S04]  /*1b00*/  ULOP3.LUT UR6, UR6, 0x1, URZ, 0xc0, !UPT ;  /* 0x0000000106067892 */ /* 0x001fc8000f8ec0ff */
[----:B------:R-:W-:-:S09]  /*1b10*/  UISETP.NE.U32.AND UP0, UPT, UR6, 0x1, UPT ;  /* 0x000000010600788c */ /* 0x000fd2000bf05070 */
[----:B------:R-:W-:Y:S05]  /*1b20*/  BRA.U UP0, `(.L_x_37) ;  /* 0x0000000500607547 */ /* 0x000fea000b800000 */
[----:B------:R-:W0:Y:S01]  /*1b30*/  LDCU.64 UR6, c[0x0][0x3b0] ;  /* 0x00007600ff0677ac */ /* 0x000e220008000a00 */
[----:B------:R-:W-:Y:S02]  /*1b40*/  USHF.L.U32 UR9, UR4, 0x3, URZ ;  /* 0x0000000304097899 */ /* 0x000fe400080006ff */
[----:B------:R-:W-:Y:S02]  /*1b50*/  USHF.L.U64.HI UR8, UR4, 0x3, UR5 ;  /* 0x0000000304087899 */ /* 0x000fe40008010205 */
[----:B0-----:R-:W-:-:S04]  /*1b60*/  UIADD3 UR6, UP0, UPT, UR9, UR6, URZ ;  /* 0x0000000609067290 */ /* 0x001fc8000ff1e0ff */
[----:B------:R-:W-:Y:S02]  /*1b70*/  UIADD3.X UR7, UPT, UPT, UR8, UR7, URZ, UP0, !UPT ;  /* 0x0000000708077290 */ /* 0x000fe400087fe4ff */
[----:B------:R-:W-:-:S04]  /*1b80*/  IMAD.U32 R2, RZ, RZ, UR6 ;  /* 0x00000006ff027e24 */ /* 0x000fc8000f8e00ff */
[----:B------:R-:W-:-:S06]  /*1b90*/  MOV R3, UR7 ;  /* 0x0000000700037c02 */ /* 0x000fcc0008000f00 */
[----:B------:R-:W2:Y:S01]  /*1ba0*/  LDG.E.64 R2, desc[UR10][R2.64] ;  /* 0x0000000a02027981 */ /* 0x000ea2000c1e1b00 */
[----:B------:R-:W-:Y:S01]  /*1bb0*/  IMAD.MOV.U32 R4, RZ, RZ, 0x652b82fe ;  /* 0x652b82feff047424 */ /* 0x000fe200078e00ff */
[----:B------:R-:W-:Y:S01]  /*1bc0*/  UMOV UR6, 0xfefa39ef ;  /* 0xfefa39ef00067882 */ /* 0x000fe20000000000 */
[----:B------:R-:W-:Y:S01]  /*1bd0*/  IMAD.MOV.U32 R5, RZ, RZ, 0x3ff71547 ;  /* 0x3ff71547ff057424 */ /* 0x000fe200078e00ff */
[----:B------:R-:W-:-:S05]  /*1be0*/  UMOV UR7, 0x3fe62e42 ;  /* 0x3fe62e4200077882 */ /* 0x000fca0000000000 */
        /* <DEDUP_REMOVED lines=9> */
[----:B------:R-:W-:Y:S01]  /*1c80*/  MOV R8, 0xfca213ea ;  /* 0xfca213ea00087802 */ /* 0x000fe20000000f00 */
[----:B------:R-:W-:Y:S01]  /*1c90*/  IMAD.MOV.U32 R9, RZ, RZ, 0x3e928af3 ;  /* 0x3e928af3ff097424 */ /* 0x000fe200078e00ff */
        /* <DEDUP_REMOVED lines=28> */
[----:B------:R-:W-:Y:S01]  /*1e60*/  IMAD R7, R4, 0x100000, R9 ;  /* 0x0010000004077824 */ /* 0x000fe200078e0209 */
[----:B------:R-:W-:Y:S01]  /*1e70*/  MOV R6, R8 ;  /* 0x0000000800067202 */ /* 0x000fe20000000f00 */
[----:B------:R-:W-:Y:S06]  /*1e80*/  @!P0 BRA `(.L_x_53) ;  /* 0x0000000000388947 */ /* 0x000fec0003800000 */
[----:B------:R-:W-:Y:S01]  /*1e90*/  FSETP.GEU.AND P1, PT, |R11|, 4.2275390625, PT ;  /* 0x408748000b00780b */ /* 0x000fe20003f2e200 */
[C---:B------:R-:W-:Y:S02]  /*1ea0*/  DADD R6, -R2.reuse, +INF ;  /* 0x7ff0000002067429 */ /* 0x040fe40000000100 */
[----:B------:R-:W-:-:S08]  /*1eb0*/  DSETP.GT.AND P0, PT, R2, RZ, PT ;  /* 0x000000ff0200722a */ /* 0x000fd00003f04000 */
[----:B------:R-:W-:Y:S02]  /*1ec0*/  FSEL R6, R6, RZ, !P0 ;  /* 0x000000ff06067208 */ /* 0x000fe40004000000 */
[----:B------:R-:W-:Y:S01]  /*1ed0*/  FSEL R7, R7, RZ, !P0 ;  /* 0x000000ff07077208 */ /* 0x000fe20004000000 */
[----:B------:R-:W-:Y:S06]  /*1ee0*/  @P1 BRA `(.L_x_53) ;  /* 0x0000000000201947 */ /* 0x000fec0003800000 */
[----:B------:R-:W-:Y:S02]  /*1ef0*/  LEA.HI R0, R4, R4, RZ, 0x1 ;  /* 0x0000000404007211 */ /* 0x000fe400078f08ff */
[----:B------:R-:W-:Y:S02]  /*1f00*/  MOV R6, R8 ;  /* 0x0000000800067202 */ /* 0x000fe40000000f00 */
[----:B------:R-:W-:-:S05]  /*1f10*/  SHF.R.S32.HI R7, RZ, 0x1, R0 ;  /* 0x00000001ff077819 */ /* 0x000fca0000011400 */
[----:B------:R-:W-:Y:S02]  /*1f20*/  IMAD.IADD R2, R4, 0x1, -R7 ;  /* 0x0000000104027824 */ /* 0x000fe400078e0a07 */
[----:B------:R-:W-:-:S03]  /*1f30*/  IMAD R7, R7, 0x100000, R9 ;  /* 0x0010000007077824 */ /* 0x000fc600078e0209 */
[----:B------:R-:W-:Y:S01]  /*1f40*/  LEA R3, R2, 0x3ff00000, 0x14 ;  /* 0x3ff0000002037811 */ /* 0x000fe200078ea0ff */
[----:B------:R-:W-:-:S06]  /*1f50*/  IMAD.MOV.U32 R2, RZ, RZ, RZ ;  /* 0x000000ffff027224 */ /* 0x000fcc00078e00ff */
[----:B------:R-:W-:-:S11]  /*1f60*/  DMUL R6, R6, R2 ;  /* 0x0000000206067228 */ /* 0x000fd60000000000 */
.L_x_53:
        /* <DEDUP_REMOVED lines=14> */
.L_x_54:
[----:B------:R-:W0:Y:S02]  /*2050*/  LDCU.64 UR6, c[0x0][0x390] ;  /* 0x00007200ff0677ac */ /* 0x000e240008000a00 */
[----:B0-----:R-:W-:-:S04]  /*2060*/  UIADD3 UR6, UP0, UPT, UR9, UR6, URZ ;  /* 0x0000000609067290 */ /* 0x001fc8000ff1e0ff */
[----:B------:R-:W-:Y:S02]  /*2070*/  UIADD3.X UR7, UPT, UPT, UR8, UR7, URZ, UP0, !UPT ;  /* 0x0000000708077290 */ /* 0x000fe400087fe4ff */
[----:B------:R-:W-:-:S04]  /*2080*/  IMAD.U32 R2, RZ, RZ, UR6 ;  /* 0x00000006ff027e24 */ /* 0x000fc8000f8e00ff */
[----:B------:R-:W-:-:S05]  /*2090*/  IMAD.U32 R3, RZ, RZ, UR7 ;  /* 0x00000007ff037e24 */ /* 0x000fca000f8e00ff */
[----:B------:R0:W-:Y:S02]  /*20a0*/  STG.E.64 desc[UR10][R2.64], R10 ;  /* 0x0000000a02007986 */ /* 0x0001e4000c101b0a */
.L_x_37:
[----:B0-----:R-:W0:Y:S02]  /*20b0*/  LDC R2, c[0x0][0x3c0] ;  /* 0x0000f000ff027b82 */ /* 0x001e240000000800 */
[----:B0-----:R-:W-:-:S13]  /*20c0*/  ISETP.GE.AND P0, PT, R2, 0x1, PT ;  /* 0x000000010200780c */ /* 0x001fda0003f06270 */
[----:B------:R-:W-:Y:S05]  /*20d0*/  @!P0 EXIT ;  /* 0x000000000000894d */ /* 0x000fea0003800000 */
[----:B------:R-:W0:Y:S02]  /*20e0*/  LDCU UR4, c[0x0][0x3b8] ;  /* 0x00007700ff0477ac */ /* 0x000e240008000800 */
[----:B0-----:R-:W-:-:S09]  /*20f0*/  UISETP.GE.AND UP0, UPT, UR4, 0x1, UPT ;  /* 0x000000010400788c */ /* 0x001fd2000bf06270 */
[----:B------:R-:W-:Y:S05]  /*2100*/  BRA.U !UP0, `(.L_x_55) ;  /* 0x0000001108f07547 */ /* 0x000fea000b800000 */
[----:B------:R-:W0:Y:S01]  /*2110*/  LDCU.64 UR6, c[0x0][0x390] ;  /* 0x00007200ff0677ac */ /* 0x000e220008000a00 */
[----:B------:R-:W-:Y:S01]  /*2120*/  SHF.L.U32 R2, R2, 0x4, RZ ;  /* 0x0000000402027819 */ /* 0x000fe200000006ff */
[----:B------:R-:W-:Y:S01]  /*2130*/  IMAD.MOV.U32 R3, RZ, RZ, RZ ;  /* 0x000000ffff037224 */ /* 0x000fe200078e00ff */
[----:B------:R-:W-:Y:S02]  /*2140*/  ULOP3.LUT UR4, UR4, 0x7ffffff0, URZ, 0xc0, !UPT ;  /* 0x7ffffff004047892 */ /* 0x000fe4000f8ec0ff */
[----:B0-----:R-:W-:-:S04]  /*2150*/  UIADD3 URZ, UP0, UPT, UR6, 0x40, URZ ;  /* 0x0000004006ff7890 */ /* 0x001fc8000ff1e0ff */
[----:B------:R-:W-:-:S12]  /*2160*/  UIADD3.X UR5, UPT, UPT, URZ, UR7, URZ, UP0, !UPT ;  /* 0x00000007ff057290 */ /* 0x000fd800087fe4ff */
.L_x_63:
[----:B------:R-:W0:Y:S01]  /*2170*/  LDC.64 R22, c[0x0][0x3a8] ;  /* 0x0000ea00ff167b82 */ /* 0x000e220000000a00 */
[----:B------:R-:W1:Y:S01]  /*2180*/  LDCU UR6, c[0x0][0x3b8] ;  /* 0x00007700ff0677ac */ /* 0x000e620008000800 */
[----:B0-----:R-:W-:-:S06]  /*2190*/  IMAD.WIDE.U32 R22, R3, 0x8, R22 ;  /* 0x0000000803167825 */ /* 0x001fcc00078e0016 */
[----:B------:R-:W5:Y:S01]  /*21a0*/  LDG.E.64 R22, desc[UR10][R22.64] ;  /* 0x0000000a16167981 */ /* 0x000f62000c1e1b00 */
[----:B-1----:R-:W-:Y:S01]  /*21b0*/  UISETP.GE.U32.AND UP0, UPT, UR6, 0x10, UPT ;  /* 0x000000100600788c */ /* 0x002fe2000bf06070 */
[----:B------:R-:W-:-:S08]  /*21c0*/  IMAD.MOV.U32 R0, RZ, RZ, RZ ;  /* 0x000000ffff007224 */ /* 0x000fd000078e00ff */
[----:B------:R-:W-:Y:S05]  /*21d0*/  BRA.U !UP0, `(.L_x_56) ;  /* 0x0000000508bc7547 */ /* 0x000fea000b800000 */
[----:B------:R-:W0:Y:S01]  /*21e0*/  LDC R28, c[0x0][0x3c0] ;  /* 0x0000f000ff1c7b82 */ /* 0x000e220000000800 */
[----:B------:R-:W1:Y:S01]  /*21f0*/  LDCU UR6, c[0x0][0x390] ;  /* 0x00007200ff0677ac */ /* 0x000e620008000800 */
[----:B------:R-:W-:Y:S01]  /*2200*/  MOV R27, UR5 ;  /* 0x00000005001b7c02 */ /* 0x000fe20008000f00 */
[----:B------:R-:W-:-:S05]  /*2210*/  UIADD3 UR7, UPT, UPT, -UR4, URZ, URZ ;  /* 0x000000ff04077290 */ /* 0x000fca000fffe1ff */
[----:B------:R-:W2:Y:S01]  /*2220*/  LDC.64 R16, c[0x0][0x3a0] ;  /* 0x0000e800ff107b82 */ /* 0x000ea20000000a00 */
[----:B-1----:R-:W-:Y:S01]  /*2230*/  UIADD3 UR6, UPT, UPT, UR6, 0x40, URZ ;  /* 0x0000004006067890 */ /* 0x002fe2000fffe0ff */
[----:B0-----:R-:W-:Y:S01]  /*2240*/  IMAD.IADD R5, R3, 0x1, R28 ;  /* 0x0000000103057824 */ /* 0x001fe200078e021c */
[C---:B------:R-:W-:Y:S01]  /*2250*/  LEA R11, R28.reuse, R3, 0x2 ;  /* 0x000000031c0b7211 */ /* 0x040fe200078e10ff */
[C-C-:B------:R-:W-:Y:S02]  /*2260*/  IMAD R7, R28.reuse, 0x2, R3.reuse ;  /* 0x000000021c077824 */ /* 0x140fe400078e0203 */
[C-C-:B------:R-:W-:Y:S02]  /*2270*/  IMAD R9, R28.reuse, 0x3, R3.reuse ;  /* 0x000000031c097824 */ /* 0x140fe400078e0203 */
[C-C-:B------:R-:W-:Y:S02]  /*2280*/  IMAD R13, R28.reuse, 0x5, R3.reuse ;  /* 0x000000051c0d7824 */ /* 0x140fe400078e0203 */
[----:B------:R-:W-:-:S02]  /*2290*/  IMAD R15, R28, 0x6, R3 ;  /* 0x000000061c0f7824 */ /* 0x000fc400078e0203 */
[C-C-:B------:R-:W-:Y:S02]  /*22a0*/  IMAD R29, R28.reuse, 0x7, R3.reuse ;  /* 0x000000071c1d7824 */ /* 0x140fe400078e0203 */
[C-C-:B------:R-:W-:Y:S02]  /*22b0*/  IMAD R0, R28.reuse, 0x8, R3.reuse ;  /* 0x000000081c007824 */ /* 0x140fe400078e0203 */
[C-C-:B------:R-:W-:Y:S02]  /*22c0*/  IMAD R4, R28.reuse, 0x9, R3.reuse ;  /* 0x000000091c047824 */ /* 0x140fe400078e0203 */
[C-C-:B------:R-:W-:Y:S02]  /*22d0*/  IMAD R6, R28.reuse, 0xa, R3.reuse ;  /* 0x0000000a1c067824 */ /* 0x140fe400078e0203 */
[C-C-:B------:R-:W-:Y:S02]  /*22e0*/  IMAD R8, R28.reuse, 0xb, R3.reuse ;  /* 0x0000000b1c087824 */ /* 0x140fe400078e0203 */
[----:B------:R-:W-:-:S02]  /*22f0*/  IMAD R10, R28, 0xc, R3 ;  /* 0x0000000c1c0a7824 */ /* 0x000fc400078e0203 */
[C-C-:B------:R-:W-:Y:S02]  /*2300*/  IMAD R12, R28.reuse, 0xd, R3.reuse ;  /* 0x0000000d1c0c7824 */ /* 0x140fe400078e0203 */
[C-C-:B------:R-:W-:Y:S02]  /*2310*/  IMAD R14, R28.reuse, 0xe, R3.reuse ;  /* 0x0000000e1c0e7824 */ /* 0x140fe400078e0203 */
[----:B------:R-:W-:Y:S02]  /*2320*/  IMAD R28, R28, 0xf, R3 ;  /* 0x0000000f1c1c7824 */ /* 0x000fe400078e0203 */
[----:B--2---:R-:W-:-:S04]  /*2330*/  IMAD.WIDE.U32 R16, R3, 0x8, R16 ;  /* 0x0000000803107825 */ /* 0x004fc800078e0010 */
[----:B------:R-:W-:-:S07]  /*2340*/  IMAD.U32 R26, RZ, RZ, UR6 ;  /* 0x00000006ff1a7e24 */ /* 0x000fce000f8e00ff */
.L_x_57:
[----:B------:R-:W-:Y:S01]  /*2350*/  MOV R18, R26 ;  /* 0x0000001a00127202 */ /* 0x000fe20000000f00 */
[----:B------:R-:W-:Y:S02]  /*2360*/  IMAD.MOV.U32 R19, RZ, RZ, R27 ;  /* 0x000000ffff137224 */ /* 0x000fe400078e001b */
[----:B------:R-:W2:Y:S04]  /*2370*/  LDG.E.64 R26, desc[UR10][R16.64] ;  /* 0x0000000a101a7981 */ /* 0x000ea8000c1e1b00 */
[----:B------:R-:W2:Y:S02]  /*2380*/  LDG.E.64 R20, desc[UR10][R18.64+-0x40] ;  /* 0xffffc00a12147981 */ /* 0x000ea4000c1e1b00 */
[----:B--2--5:R-:W-:Y:S01]  /*2390*/  DFMA R26, R20, R26, R22 ;  /* 0x0000001a141a722b */ /* 0x024fe20000000016 */
[----:B------:R-:W0:Y:S02]  /*23a0*/  LDC.64 R20, c[0x0][0x3a0] ;  /* 0x0000e800ff147b82 */ /* 0x000e240000000a00 */
[----:B0-----:R-:W-:-:S05]  /*23b0*/  IMAD.WIDE.U32 R22, R5, 0x8, R20 ;  /* 0x0000000805167825 */ /* 0x001fca00078e0014 */
[----:B------:R-:W2:Y:S04]  /*23c0*/  LDG.E.64 R24, desc[UR10][R22.64] ;  /* 0x0000000a16187981 */ /* 0x000ea8000c1e1b00 */
[----:B------:R-:W2:Y:S02]  /*23d0*/  LDG.E.64 R22, desc[UR10][R18.64+-0x38] ;  /* 0xffffc80a12167981 */ /* 0x000ea4000c1e1b00 */
[----:B--2---:R-:W-:Y:S01]  /*23e0*/  DFMA R24, R22, R24, R26 ;  /* 0x000000181618722b */ /* 0x004fe2000000001a */
[--C-:B------:R-:W-:Y:S01]  /*23f0*/  IMAD.WIDE.U32 R26, R7, 0x8, R20.reuse ;  /* 0x00000008071a7825 */ /* 0x100fe200078e0014 */
[----:B------:R-:W2:Y:S05]  /*2400*/  LDG.E.64 R22, desc[UR10][R18.64+-0x30] ;  /* 0xffffd00a12167981 */ /* 0x000eaa000c1e1b00 */
[----:B------:R-:W2:Y:S02]  /*2410*/  LDG.E.64 R26, desc[UR10][R26.64] ;  /* 0x0000000a1a1a7981 */ /* 0x000ea4000c1e1b00 */
[----:B--2---:R-:W-:Y:S01]  /*2420*/  DFMA R26, R22, R26, R24 ;  /* 0x0000001a161a722b */ /* 0x004fe20000000018 */
[--C-:B------:R-:W-:Y:S01]  /*2430*/  IMAD.WIDE.U32 R24, R9, 0x8, R20.reuse ;  /* 0x0000000809187825 */ /* 0x100fe200078e0014 */
[----:B------:R-:W2:Y:S05]  /*2440*/  LDG.E.64 R22, desc[UR10][R18.64+-0x28] ;  /* 0xffffd80a12167981 */ /* 0x000eaa000c1e1b00 */
[----:B------:R-:W2:Y:S02]  /*2450*/  LDG.E.64 R24, desc[UR10][R24.64] ;  /* 0x0000000a18187981 */ /* 0x000ea4000c1e1b00 */
[----:B--2---:R-:W-:Y:S01]  /*2460*/  DFMA R24, R22, R24, R26 ;  /* 0x000000181618722b */ /* 0x004fe2000000001a */
[----:B------:R-:W-:-:S05]  /*2470*/  IMAD.WIDE.U32 R22, R11, 0x8, R20 ;  /* 0x000000080b167825 */ /* 0x000fca00078e0014 */
        /* <DEDUP_REMOVED lines=41> */
[----:B------:R-:W2:Y:S01]  /*2710*/  LDG.E.64 R24, desc[UR10][R24.64] ;  /* 0x0000000a18187981 */ /* 0x000ea2000c1e1b00 */
[----:B------:R-:W-:-:S06]  /*2720*/  IMAD.WIDE.U32 R20, R28, 0x8, R20 ;  /* 0x000000081c147825 */ /* 0x000fcc00078e0014 */
[----:B------:R-:W3:Y:S01]  /*2730*/  LDG.E.64 R20, desc[UR10][R20.64] ;  /* 0x0000000a14147981 */ /* 0x000ee2000c1e1b00 */
[----:B------:R-:W-:Y:S01]  /*2740*/  UIADD3 UR7, UPT, UPT, UR7, 0x10, URZ ;  /* 0x0000001007077890 */ /* 0x000fe2000fffe0ff */
[----:B--2---:R-:W-:Y:S02]  /*2750*/  DFMA R22, R26, R24, R22 ;  /* 0x000000181a16722b */ /* 0x004fe40000000016 */
[----:B------:R-:W3:Y:S01]  /*2760*/  LDG.E.64 R24, desc[UR10][R18.64+0x38] ;  /* 0x0000380a12187981 */ /* 0x000ee2000c1e1b00 */
[----:B------:R-:W-:Y:S01]  /*2770*/  UISETP.NE.AND UP0, UPT, UR7, URZ, UPT ;  /* 0x000000ff0700728c */ /* 0x000fe2000bf05270 */
[----:B------:R-:W-:Y:S01]  /*2780*/  IADD3 R26, P0, PT, R18, 0x80, RZ ;  /* 0x00000080121a7810 */ /* 0x000fe20007f1e0ff */
[C---:B------:R-:W-:Y:S01]  /*2790*/  IMAD.WIDE.U32 R16, R2.reuse, 0x8, R16 ;  /* 0x0000000802107825 */ /* 0x040fe200078e0010 */
[C---:B------:R-:W-:Y:S02]  /*27a0*/  IADD3 R5, PT, PT, R2.reuse, R5, RZ ;  /* 0x0000000502057210 */ /* 0x040fe40007ffe0ff */
[C---:B------:R-:W-:Y:S01]  /*27b0*/  IADD3 R11, PT, PT, R2.reuse, R11, RZ ;  /* 0x0000000b020b7210 */ /* 0x040fe20007ffe0ff */
[----:B------:R-:W-:Y:S01]  /*27c0*/  IMAD.X R27, RZ, RZ, R19, P0 ;  /* 0x000000ffff1b7224 */ /* 0x000fe200000e0613 */
[C---:B------:R-:W-:Y:S01]  /*27d0*/  IADD3 R29, PT, PT, R2.reuse, R29, RZ ;  /* 0x0000001d021d7210 */ /* 0x040fe20007ffe0ff */
[C---:B------:R-:W-:Y:S01]  /*27e0*/  IMAD.IADD R7, R2.reuse, 0x1, R7 ;  /* 0x0000000102077824 */ /* 0x040fe200078e0207 */
[C---:B------:R-:W-:Y:S01]  /*27f0*/  IADD3 R6, PT, PT, R2.reuse, R6, RZ ;  /* 0x0000000602067210 */ /* 0x040fe20007ffe0ff */
[C---:B------:R-:W-:Y:S01]  /*2800*/  IMAD.IADD R9, R2.reuse, 0x1, R9 ;  /* 0x0000000102097824 */ /* 0x040fe200078e0209 */
[C---:B------:R-:W-:Y:S01]  /*2810*/  IADD3 R12, PT, PT, R2.reuse, R12, RZ ;  /* 0x0000000c020c7210 */ /* 0x040fe20007ffe0ff */
[----:B------:R-:W-:-:S02]  /*2820*/  IMAD.IADD R13, R2, 0x1, R13 ;  /* 0x00000001020d7824 */ /* 0x000fc400078e020d */
[C---:B------:R-:W-:Y:S02]  /*2830*/  IMAD.IADD R15, R2.reuse, 0x1, R15 ;  /* 0x00000001020f7824 */ /* 0x040fe400078e020f */
[C---:B------:R-:W-:Y:S02]  /*2840*/  IMAD.IADD R0, R2.reuse, 0x1, R0 ;  /* 0x0000000102007824 */ /* 0x040fe400078e0200 */
[C---:B------:R-:W-:Y:S02]  /*2850*/  IMAD.IADD R4, R2.reuse, 0x1, R4 ;  /* 0x0000000102047824 */ /* 0x040fe400078e0204 */
[C---:B------:R-:W-:Y:S02]  /*2860*/  IMAD.IADD R8, R2.reuse, 0x1, R8 ;  /* 0x0000000102087824 */ /* 0x040fe400078e0208 */
[C---:B------:R-:W-:Y:S02]  /*2870*/  IMAD.IADD R10, R2.reuse, 0x1, R10 ;  /* 0x00000001020a7824 */ /* 0x040fe400078e020a */
[----:B------:R-:W-:-:S02]  /*2880*/  IMAD.IADD R14, R2, 0x1, R14 ;  /* 0x00000001020e7824 */ /* 0x000fc400078e020e */
[----:B------:R-:W-:Y:S01]  /*2890*/  IMAD.IADD R28, R2, 0x1, R28 ;  /* 0x00000001021c7824 */ /* 0x000fe200078e021c */
[----:B---3--:R-:W-:Y:S01]  /*28a0*/  DFMA R22, R24, R20, R22 ;  /* 0x000000141816722b */ /* 0x008fe20000000016 */
[----:B------:R-:W-:Y:S10]  /*28b0*/  BRA.U UP0, `(.L_x_57) ;  /* 0xfffffff900a47547 */ /* 0x000ff4000b83ffff */
[----:B------:R-:W-:-:S07]  /*28c0*/  MOV R0, UR4 ;  /* 0x0000000400007c02 */ /* 0x000fce0008000f00 */
.L_x_56:
[----:B------:R-:W0:Y:S02]  /*28d0*/  LDC R5, c[0x0][0x3b8] ;  /* 0x0000ee00ff057b82 */ /* 0x000e240000000800 */
[----:B0-----:R-:W-:-:S04]  /*28e0*/  LOP3.LUT R6, R5, 0xf, RZ, 0xc0, !PT ;  /* 0x0000000f05067812 */ /* 0x001fc800078ec0ff */
[----:B------:R-:W-:-:S13]  /*28f0*/  ISETP.NE.AND P0, PT, R6, RZ, PT ;  /* 0x000000ff0600720c */ /* 0x000fda0003f05270 */
[----:B------:R-:W-:Y:S05]  /*2900*/  @!P0 BRA `(.L_x_58) ;  /* 0x0000000400a08947 */ /* 0x000fea0003800000 */
[----:B------:R-:W-:Y:S01]  /*2910*/  VIADD R6, R6, 0xffffffff ;  /* 0xffffffff06067836 */ /* 0x000fe20000000000 */
[----:B------:R-:W-:-:S04]  /*2920*/  LOP3.LUT R4, R5, 0x7, RZ, 0xc0, !PT ;  /* 0x0000000705047812 */ /* 0x000fc800078ec0ff */
[----:B------:R-:W-:Y:S02]  /*2930*/  ISETP.GE.U32.AND P0, PT, R6, 0x7, PT ;  /* 0x000000070600780c */ /* 0x000fe40003f06070 */
[----:B------:R-:W-:-:S11]  /*2940*/  ISETP.NE.AND P1, PT, R4, RZ, PT ;  /* 0x000000ff0400720c */ /* 0x000fd60003f25270 */
[----:B------:R-:W-:Y:S05]  /*2950*/  @!P0 BRA `(.L_x_59) ;  /* 0x0000000000b48947 */ /* 0x000fea0003800000 */
[----:B------:R-:W0:Y:S01]  /*2960*/  LDC.64 R10, c[0x0][0x3a0] ;  /* 0x0000e800ff0a7b82 */ /* 0x000e220000000a00 */
[----:B------:R-:W1:Y:S07]  /*2970*/  LDCU UR6, c[0x0][0x3c0] ;  /* 0x00007800ff0677ac */ /* 0x000e6e0008000800 */
[----:B------:R-:W2:Y:S01]  /*2980*/  LDC.64 R6, c[0x0][0x390] ;  /* 0x0000e400ff067b82 */ /* 0x000ea20000000a00 */
[----:B-1----:R-:W-:-:S04]  /*2990*/  IMAD R9, R0, UR6, R3 ;  /* 0x0000000600097c24 */ /* 0x002fc8000f8e0203 */
[----:B0-----:R-:W-:-:S06]  /*29a0*/  IMAD.WIDE.U32 R18, R9, 0x8, R10 ;  /* 0x0000000809127825 */ /* 0x001fcc00078e000a */
[----:B------:R-:W3:Y:S01]  /*29b0*/  LDG.E.64 R18, desc[UR10][R18.64] ;  /* 0x0000000a12127981 */ /* 0x000ee2000c1e1b00 */
[----:B--2---:R-:W-:-:S05]  /*29c0*/  IMAD.WIDE.U32 R6, R0, 0x8, R6 ;  /* 0x0000000800067825 */ /* 0x004fca00078e0006 */
[----:B------:R-:W3:Y:S01]  /*29d0*/  LDG.E.64 R20, desc[UR10][R6.64] ;  /* 0x0000000a06147981 */ /* 0x000ee2000c1e1b00 */
[----:B------:R-:W-:-:S03]  /*29e0*/  VIADD R9, R9, UR6 ;  /* 0x0000000609097c36 */ /* 0x000fc60008000000 */
[----:B------:R-:W2:Y:S01]  /*29f0*/  LDG.E.64 R14, desc[UR10][R6.64+0x8] ;  /* 0x0000080a060e7981 */ /* 0x000ea2000c1e1b00 */
[C---:B------:R-:W-:Y:S01]  /*2a00*/  IMAD.WIDE.U32 R26, R9.reuse, 0x8, R10 ;  /* 0x00000008091a7825 */ /* 0x040fe200078e000a */
[----:B------:R-:W-:-:S04]  /*2a10*/  IADD3 R9, PT, PT, R9, UR6, RZ ;  /* 0x0000000609097c10 */ /* 0x000fc8000fffe0ff */
[----:B------:R-:W2:Y:S01]  /*2a20*/  LDG.E.64 R16, desc[UR10][R26.64] ;  /* 0x0000000a1a107981 */ /* 0x000ea2000c1e1b00 */
[----:B------:R-:W-:-:S04]  /*2a30*/  IMAD.WIDE.U32 R12, R9, 0x8, R10 ;  /* 0x00000008090c7825 */ /* 0x000fc800078e000a */
[----:B------:R-:W-:Y:S02]  /*2a40*/  VIADD R25, R9, UR6 ;  /* 0x0000000609197c36 */ /* 0x000fe40008000000 */
[----:B------:R-:W4:Y:S04]  /*2a50*/  LDG.E.64 R8, desc[UR10][R6.64+0x10] ;  /* 0x0000100a06087981 */ /* 0x000f28000c1e1b00 */
[----:B------:R-:W4:Y:S01]  /*2a60*/  LDG.E.64 R12, desc[UR10][R12.64] ;  /* 0x0000000a0c0c7981 */ /* 0x000f22000c1e1b00 */
[----:B---3-5:R-:W-:Y:S01]  /*2a70*/  DFMA R22, R20, R18, R22 ;  /* 0x000000121416722b */ /* 0x028fe20000000016 */
[C---:B------:R-:W-:Y:S02]  /*2a80*/  IMAD.WIDE.U32 R20, R25.reuse, 0x8, R10 ;  /* 0x0000000819147825 */ /* 0x040fe400078e000a */
[----:B------:R-:W3:Y:S04]  /*2a90*/  LDG.E.64 R18, desc[UR10][R6.64+0x18] ;  /* 0x0000180a06127981 */ /* 0x000ee8000c1e1b00 */
[----:B------:R-:W3:Y:S01]  /*2aa0*/  LDG.E.64 R20, desc[UR10][R20.64] ;  /* 0x0000000a14147981 */ /* 0x000ee2000c1e1b00 */
[----:B------:R-:W-:Y:S01]  /*2ab0*/  VIADD R25, R25, UR6 ;  /* 0x0000000619197c36 */ /* 0x000fe20008000000 */
[----:B--2---:R-:W-:-:S02]  /*2ac0*/  DFMA R16, R14, R16, R22 ;  /* 0x000000100e10722b */ /* 0x004fc40000000016 */
[----:B------:R-:W2:Y:S01]  /*2ad0*/  LDG.E.64 R14, desc[UR10][R6.64+0x20] ;  /* 0x0000200a060e7981 */ /* 0x000ea2000c1e1b00 */
[C---:B------:R-:W-:Y:S01]  /*2ae0*/  IMAD.WIDE.U32 R22, R25.reuse, 0x8, R10 ;  /* 0x0000000819167825 */ /* 0x040fe200078e000a */
[----:B------:R-:W-:-:S05]  /*2af0*/  IADD3 R25, PT, PT, R25, UR6, RZ ;  /* 0x0000000619197c10 */ /* 0x000fca000fffe0ff */
[----:B------:R-:W2:Y:S01]  /*2b00*/  LDG.E.64 R22, desc[UR10][R22.64] ;  /* 0x0000000a16167981 */ /* 0x000ea2000c1e1b00 */
[----:B----4-:R-:W-:Y:S01]  /*2b10*/  DFMA R8, R8, R12, R16 ;  /* 0x0000000c0808722b */ /* 0x010fe20000000010 */
[C-C-:B------:R-:W-:Y:S02]  /*2b20*/  IMAD.WIDE.U32 R12, R25.reuse, 0x8, R10.reuse ;  /* 0x00000008190c7825 */ /* 0x140fe400078e000a */
[----:B------:R-:W4:Y:S02]  /*2b30*/  LDG.E.64 R16, desc[UR10][R6.64+0x28] ;  /* 0x0000280a06107981 */ /* 0x000f24000c1e1b00 */
[----:B------:R-:W-:Y:S02]  /*2b40*/  VIADD R25, R25, UR6 ;  /* 0x0000000619197c36 */ /* 0x000fe40008000000 */
[----:B------:R-:W4:Y:S01]  /*2b50*/  LDG.E.64 R12, desc[UR10][R12.64] ;  /* 0x0000000a0c0c7981 */ /* 0x000f22000c1e1b00 */
[----:B---3--:R-:W-:Y:S01]  /*2b60*/  DFMA R8, R18, R20, R8 ;  /* 0x000000141208722b */ /* 0x008fe20000000008 */
[----:B------:R-:W-:-:S02]  /*2b70*/  IMAD.WIDE.U32 R18, R25, 0x8, R10 ;  /* 0x0000000819127825 */ /* 0x000fc400078e000a */
[----:B------:R-:W3:Y:S02]  /*2b80*/  LDG.E.64 R20, desc[UR10][R6.64+0x30] ;  /* 0x0000300a06147981 */ /* 0x000ee4000c1e1b00 */
[----:B------:R-:W-:Y:S02]  /*2b90*/  VIADD R25, R25, UR6 ;  /* 0x0000000619197c36 */ /* 0x000fe40008000000 */
[----:B------:R-:W3:Y:S02]  /*2ba0*/  LDG.E.64 R18, desc[UR10][R18.64] ;  /* 0x0000000a12127981 */ /* 0x000ee4000c1e1b00 */
[----:B------:R-:W-:Y:S02]  /*2bb0*/  IMAD.WIDE.U32 R10, R25, 0x8, R10 ;  /* 0x00000008190a7825 */ /* 0x000fe400078e000a */
[----:B------:R-:W3:Y:S04]  /*2bc0*/  LDG.E.64 R24, desc[UR10][R6.64+0x38] ;  /* 0x0000380a06187981 */ /* 0x000ee8000c1e1b00 */
[----:B------:R-:W3:Y:S01]  /*2bd0*/  LDG.E.64 R10, desc[UR10][R10.64] ;  /* 0x0000000a0a0a7981 */ /* 0x000ee2000c1e1b00 */
[----:B--2---:R-:W-:-:S08]  /*2be0*/  DFMA R8, R14, R22, R8 ;  /* 0x000000160e08722b */ /* 0x004fd00000000008 */
[----:B----4-:R-:W-:Y:S01]  /*2bf0*/  DFMA R8, R16, R12, R8 ;  /* 0x0000000c1008722b */ /* 0x010fe20000000008 */
[----:B------:R-:W-:-:S07]  /*2c00*/  IADD3 R0, PT, PT, R0, 0x8, RZ ;  /* 0x0000000800007810 */ /* 0x000fce0007ffe0ff */
[----:B---3--:R-:W-:-:S08]  /*2c10*/  DFMA R8, R20, R18, R8 ;  /* 0x000000121408722b */ /* 0x008fd00000000008 */
[----:B------:R-:W-:-:S11]  /*2c20*/  DFMA R22, R24, R10, R8 ;  /* 0x0000000a1816722b */ /* 0x000fd60000000008 */
.L_x_59:
        /* <DEDUP_REMOVED lines=10> */
[----:B0-----:R-:W-:-:S04]  /*2cd0*/  IMAD.WIDE.U32 R14, R5, 0x8, R18 ;  /* 0x00000008050e7825 */ /* 0x001fc800078e0012 */
[----:B------:R-:W-:Y:S02]  /*2ce0*/  VIADD R5, R5, UR6 ;  /* 0x0000000605057c36 */ /* 0x000fe40008000000 */
[----:B------:R-:W3:Y:S01]  /*2cf0*/  LDG.E.64 R14, desc[UR10][R14.64] ;  /* 0x0000000a0e0e7981 */ /* 0x000ee2000c1e1b00 */
[----:B--2---:R-:W-:-:S05]  /*2d00*/  IMAD.WIDE.U32 R20, R0, 0x8, R20 ;  /* 0x0000000800147825 */ /* 0x004fca00078e0014 */
[----:B------:R-:W3:Y:S01]  /*2d10*/  LDG.E.64 R12, desc[UR10][R20.64] ;  /* 0x0000000a140c7981 */ /* 0x000ee2000c1e1b00 */
[C-C-:B------:R-:W-:Y:S01]  /*2d20*/  IMAD.WIDE.U32 R10, R5.reuse, 0x8, R18.reuse ;  /* 0x00000008050a7825 */ /* 0x140fe200078e0012 */
[----:B------:R-:W-:Y:S02]  /*2d30*/  IADD3 R5, PT, PT, R5, UR6, RZ ;  /* 0x0000000605057c10 */ /* 0x000fe4000fffe0ff */
[----:B------:R-:W2:Y:S04]  /*2d40*/  LDG.E.64 R8, desc[UR10][R20.64+0x8] ;  /* 0x0000080a14087981 */ /* 0x000ea8000c1e1b00 */
[----:B------:R-:W2:Y:S01]  /*2d50*/  LDG.E.64 R10, desc[UR10][R10.64] ;  /* 0x0000000a0a0a7981 */ /* 0x000ea2000c1e1b00 */
[----:B------:R-:W-:-:S04]  /*2d60*/  IMAD.WIDE.U32 R6, R5, 0x8, R18 ;  /* 0x0000000805067825 */ /* 0x000fc800078e0012 */
[----:B------:R-:W-:Y:S02]  /*2d70*/  VIADD R25, R5, UR6 ;  /* 0x0000000605197c36 */ /* 0x000fe40008000000 */
[----:B------:R-:W4:Y:S02]  /*2d80*/  LDG.E.64 R4, desc[UR10][R20.64+0x10] ;  /* 0x0000100a14047981 */ /* 0x000f24000c1e1b00 */
[----:B------:R-:W-:Y:S02]  /*2d90*/  IMAD.WIDE.U32 R24, R25, 0x8, R18 ;  /* 0x0000000819187825 */ /* 0x000fe400078e0012 */
[----:B------:R-:W4:Y:S04]  /*2da0*/  LDG.E.64 R6, desc[UR10][R6.64] ;  /* 0x0000000a06067981 */ /* 0x000f28000c1e1b00 */
[----:B------:R-:W4:Y:S04]  /*2db0*/  LDG.E.64 R18, desc[UR10][R20.64+0x18] ;  /* 0x0000180a14127981 */ /* 0x000f28000c1e1b00 */
[----:B------:R-:W4:Y:S01]  /*2dc0*/  LDG.E.64 R24, desc[UR10][R24.64] ;  /* 0x0000000a18187981 */ /* 0x000f22000c1e1b00 */
[----:B------:R-:W-:Y:S01]  /*2dd0*/  VIADD R0, R0, 0x4 ;  /* 0x0000000400007836 */ /* 0x000fe20000000000 */
[----:B---3-5:R-:W-:-:S08]  /*2de0*/  DFMA R12, R12, R14, R22 ;  /* 0x0000000e0c0c722b */ /* 0x028fd00000000016 */
[----:B--2---:R-:W-:-:S08]  /*2df0*/  DFMA R8, R8, R10, R12 ;  /* 0x0000000a0808722b */ /* 0x004fd0000000000c */
[----:B----4-:R-:W-:-:S08]  /*2e00*/  DFMA R4, R4, R6, R8 ;  /* 0x000000060404722b */ /* 0x010fd00000000008 */
[----:B------:R-:W-:-:S11]  /*2e10*/  DFMA R22, R18, R24, R4 ;  /* 0x000000181216722b */ /* 0x000fd60000000004 */
.L_x_60:
[----:B------:R-:W-:Y:S05]  /*2e20*/  @!P1 BRA `(.L_x_58) ;  /* 0x0000000000589947 */ /* 0x000fea0003800000 */
[----:B------:R-:W0:Y:S08]  /*2e30*/  LDC R12, c[0x0][0x3c0] ;  /* 0x0000f000ff0c7b82 */ /* 0x000e300000000800 */
[----:B------:R-:W1:Y:S08]  /*2e40*/  LDC.64 R4, c[0x0][0x3a0] ;  /* 0x0000e800ff047b82 */ /* 0x000e700000000a00 */
[----:B------:R-:W2:Y:S01]  /*2e50*/  LDC.64 R6, c[0x0][0x390] ;  /* 0x0000e400ff067b82 */ /* 0x000ea20000000a00 */
[----:B0-----:R-:W-:-:S04]  /*2e60*/  IMAD R13, R0, R12, R3 ;  /* 0x0000000c000d7224 */ /* 0x001fc800078e0203 */
[----:B-1----:R-:W-:-:S06]  /*2e70*/  IMAD.WIDE.U32 R10, R13, 0x8, R4 ;  /* 0x000000080d0a7825 */ /* 0x002fcc00078e0004 */
[----:B------:R-:W3:Y:S01]  /*2e80*/  LDG.E.64 R10, desc[UR10][R10.64] ;  /* 0x0000000a0a0a7981 */ /* 0x000ee2000c1e1b00 */
[----:B--2---:R-:W-:-:S05]  /*2e90*/  IMAD.WIDE.U32 R6, R0, 0x8, R6 ;  /* 0x0000000800067825 */ /* 0x004fca00078e0006 */
[----:B------:R-:W3:Y:S01]  /*2ea0*/  LDG.E.64 R8, desc[UR10][R6.64] ;  /* 0x0000000a06087981 */ /* 0x000ee2000c1e1b00 */
[----:B------:R-:W-:Y:S01]  /*2eb0*/  ISETP.NE.AND P0, PT, R16, 0x1, PT ;  /* 0x000000011000780c */ /* 0x000fe20003f05270 */
[----:B---3-5:R-:W-:-:S12]  /*2ec0*/  DFMA R22, R8, R10, R22 ;  /* 0x0000000a0816722b */ /* 0x028fd80000000016 */
[----:B------:R-:W-:Y:S05]  /*2ed0*/  @!P0 BRA `(.L_x_58) ;  /* 0x00000000002c8947 */ /* 0x000fea0003800000 */
[----:B------:R-:W-:Y:S01]  /*2ee0*/  ISETP.NE.AND P0, PT, R16, 0x2, PT ;  /* 0x000000021000780c */ /* 0x000fe20003f05270 */
[----:B------:R-:W2:Y:S01]  /*2ef0*/  LDG.E.64 R8, desc[UR10][R6.64+0x8] ;  /* 0x0000080a06087981 */ /* 0x000ea2000c1e1b00 */
[----:B------:R-:W-:-:S05]  /*2f00*/  IADD3 R13, PT, PT, R13, R12, RZ ;  /* 0x0000000c0d0d7210 */ /* 0x000fca0007ffe0ff */
[----:B------:R-:W-:-:S06]  /*2f10*/  IMAD.WIDE.U32 R10, R13, 0x8, R4 ;  /* 0x000000080d0a7825 */ /* 0x000fcc00078e0004 */
[----:B------:R-:W-:Y:S01]  /*2f20*/  @P0 IMAD.IADD R13, R13, 0x1, R12 ;  /* 0x000000010d0d0824 */ /* 0x000fe200078e020c */
[----:B------:R-:W2:Y:S03]  /*2f30*/  LDG.E.64 R10, desc[UR10][R10.64] ;  /* 0x0000000a0a0a7981 */ /* 0x000ea6000c1e1b00 */
[----:B------:R-:W-:Y:S02]  /*2f40*/  @P0 IMAD.WIDE.U32 R12, R13, 0x8, R4 ;  /* 0x000000080d0c0825 */ /* 0x000fe400078e0004 */
[----:B------:R-:W3:Y:S04]  /*2f50*/  @P0 LDG.E.64 R4, desc[UR10][R6.64+0x10] ;  /* 0x0000100a06040981 */ /* 0x000ee8000c1e1b00 */
[----:B------:R-:W3:Y:S01]  /*2f60*/  @P0 LDG.E.64 R12, desc[UR10][R12.64] ;  /* 0x0000000a0c0c0981 */ /* 0x000ee2000c1e1b00 */
[----:B--2---:R-:W-:-:S08]  /*2f70*/  DFMA R22, R8, R10, R22 ;  /* 0x0000000a0816722b */ /* 0x004fd00000000016 */
[----:B---3--:R-:W-:-:S11]  /*2f80*/  @P0 DFMA R22, R4, R12, R22 ;  /* 0x0000000c0416022b */ /* 0x008fd60000000016 */
.L_x_58:
        /* <DEDUP_REMOVED lines=60> */
.L_x_61:
        /* <DEDUP_REMOVED lines=16> */
.L_x_62:
[----:B------:R-:W0:Y:S01]  /*3450*/  LDC.64 R4, c[0x0][0x398] ;  /* 0x0000e600ff047b82 */ /* 0x000e220000000a00 */
[----:B------:R-:W1:Y:S01]  /*3460*/  LDCU UR6, c[0x0][0x3c0] ;  /* 0x00007800ff0677ac */ /* 0x000e620008000800 */
[----:B0-----:R-:W-:-:S04]  /*3470*/  IMAD.WIDE.U32 R4, R3, 0x8, R4 ;  /* 0x0000000803047825 */ /* 0x001fc800078e0004 */
[----:B------:R-:W-:Y:S01]  /*3480*/  VIADD R3, R3, 0x1 ;  /* 0x0000000103037836 */ /* 0x000fe20000000000 */
[----:B------:R0:W-:Y:S04]  /*3490*/  STG.E.64 desc[UR10][R4.64], R10 ;  /* 0x0000000a04007986 */ /* 0x0001e8000c101b0a */
[----:B-1----:R-:W-:-:S13]  /*34a0*/  ISETP.NE.AND P0, PT, R3, UR6, PT ;  /* 0x0000000603007c0c */ /* 0x002fda000bf05270 */
[----:B0-----:R-:W-:Y:S05]  /*34b0*/  @!P0 EXIT ;  /* 0x000000000000894d */ /* 0x001fea0003800000 */
[----:B------:R-:W-:Y:S05]  /*34c0*/  BRA `(.L_x_63) ;  /* 0xffffffec00287947 */ /* 0x000fea000383ffff */
.L_x_55:
[----:B------:R-:W-:Y:S02]  /*34d0*/  ISETP.NE.AND P0, PT, R2, 0x1, PT ;  /* 0x000000010200780c */ /* 0x000fe40003f05270 */
[----:B------:R-:W-:-:S11]  /*34e0*/  CS2R R4, SRZ ;  /* 0x0000000000047805 */ /* 0x000fd6000001ff00 */
[----:B------:R-:W-:Y:S05]  /*34f0*/  @!P0 BRA `(.L_x_64) ;  /* 0x0000000800908947 */ /* 0x000fea0003800000 */
[----:B------:R-:W0:Y:S01]  /*3500*/  LDC.64 R14, c[0x0][0x3a8] ;  /* 0x0000ea00ff0e7b82 */ /* 0x000e220000000a00 */
[----:B------:R-:W-:Y:S01]  /*3510*/  LOP3.LUT R2, R2, 0x7ffffffe, RZ, 0xc0, !PT ;  /* 0x7ffffffe02027812 */ /* 0x000fe200078ec0ff */
[----:B------:R-:W-:-:S06]  /*3520*/  IMAD.MOV.U32 R3, RZ, RZ, RZ ;  /* 0x000000ffff037224 */ /* 0x000fcc00078e00ff */
[----:B------:R-:W1:Y:S02]  /*3530*/  LDC.64 R16, c[0x0][0x398] ;  /* 0x0000e600ff107b82 */ /* 0x000e640000000a00 */
.L_x_69:
[----:B0-----:R-:W-:-:S05]  /*3540*/  IMAD.WIDE.U32 R18, R3, 0x8, R14 ;  /* 0x0000000803127825 */ /* 0x001fca00078e000e */
[----:B--2---:R-:W2:Y:S01]  /*3550*/  LDG.E.64 R4, desc[UR10][R18.64] ;  /* 0x0000000a12047981 */ /* 0x004ea2000c1e1b00 */
[----:B------:R-:W-:Y:S01]  /*3560*/  MOV R6, 0x652b82fe ;  /* 0x652b82fe00067802 */ /* 0x000fe20000000f00 */
        /* <DEDUP_REMOVED lines=54> */
[----:B------:R-:W-:Y:S01]  /*38d0*/  IADD3 R6, PT, PT, R6, -R5, RZ ;  /* 0x8000000506067210 */ /* 0x000fe20007ffe0ff */
[----:B------:R-:W-:-:S03]  /*38e0*/  IMAD R9, R5, 0x100000, R9 ;  /* 0x0010000005097824 */ /* 0x000fc600078e0209 */
[----:B------:R-:W-:-:S06]  /*38f0*/  LEA R11, R6, 0x3ff00000, 0x14 ;  /* 0x3ff00000060b7811 */ /* 0x000fcc00078ea0ff */
[----:B------:R-:W-:-:S11]  /*3900*/  DMUL R10, R8, R10 ;  /* 0x0000000a080a7228 */ /* 0x000fd60000000000 */
.L_x_65:
[----:B------:R-:W-:-:S06]  /*3910*/  DADD R8, R10, 1 ;  /* 0x3ff000000a087429 */ /* 0x000fcc0000000000 */
[----:B------:R-:W0:Y:S04]  /*3920*/  MUFU.RCP64H R7, R9 ;  /* 0x0000000900077308 */ /* 0x000e280000001800 */
[----:B------:R-:W-:-:S04]  /*3930*/  IADD3 R6, PT, PT, R9, 0x300402, RZ ;  /* 0x0030040209067810 */ /* 0x000fc80007ffe0ff */
[----:B------:R-:W-:Y:S02]  /*3940*/  FSETP.GEU.AND P1, PT, |R6|, 5.8789094863358348022e-39, PT ;  /* 0x004004020600780b */ /* 0x000fe40003f2e200 */
[----:B0-----:R-:W-:-:S08]  /*3950*/  DFMA R4, -R8, R6, 1 ;  /* 0x3ff000000804742b */ /* 0x001fd00000000106 */
[----:B------:R-:W-:-:S08]  /*3960*/  DFMA R4, R4, R4, R4 ;  /* 0x000000040404722b */ /* 0x000fd00000000004 */
[----:B------:R-:W-:Y:S01]  /*3970*/  DFMA R10, R6, R4, R6 ;  /* 0x00000004060a722b */ /* 0x000fe20000000006 */
[----:B------:R-:W-:Y:S02]  /*3980*/  IMAD.MOV.U32 R4, RZ, RZ, R3 ;  /* 0x000000ffff047224 */ /* 0x000fe400078e0003 */
[----:B------:R-:W-:-:S05]  /*3990*/  VIADD R3, R3, 0x2 ;  /* 0x0000000203037836 */ /* 0x000fca0000000000 */
[----:B------:R-:W-:Y:S01]  /*39a0*/  DFMA R12, -R8, R10, 1 ;  /* 0x3ff00000080c742b */ /* 0x000fe2000000010a */
[----:B------:R-:W-:-:S07]  /*39b0*/  ISETP.NE.AND P0, PT, R3, R2, PT ;  /* 0x000000020300720c */ /* 0x000fce0003f05270 */
[----:B------:R-:W-:Y:S01]  /*39c0*/  DFMA R10, R10, R12, R10 ;  /* 0x0000000c0a0a722b */ /* 0x000fe2000000000a */
[----:B------:R-:W-:Y:S10]  /*39d0*/  @P1 BRA `(.L_x_66) ;  /* 0x0000000000101947 */ /* 0x000ff40003800000 */
[----:B------:R-:W-:Y:S02]  /*39e0*/  LOP3.LUT R6, R9, 0x7fffffff, RZ, 0xc0, !PT ;  /* 0x7fffffff09067812 */ /* 0x000fe400078ec0ff */
[----:B------:R-:W-:Y:S02]  /*39f0*/  MOV R0, 0x3a20 ;  /* 0x00003a2000007802 */ /* 0x000fe40000000f00 */
[----:B------:R-:W-:-:S07]  /*3a00*/  IADD3 R6, PT, PT, R6, -0x100000, RZ ;  /* 0xfff0000006067810 */ /* 0x000fce0007ffe0ff */
[----:B-1----:R-:W-:Y:S05]  /*3a10*/  CALL.REL.NOINC `($__internal_0_$__cuda_sm20_dblrcp_rn_slowpath_v3) ;  /* 0x0000000800b47944 */ /* 0x002fea0003c00000 */
.L_x_66:
[----:B-1----:R-:W-:-:S05]  /*3a20*/  IMAD.WIDE.U32 R4, R4, 0x8, R16 ;  /* 0x0000000804047825 */ /* 0x002fca00078e0010 */
[----:B------:R0:W-:Y:S04]  /*3a30*/  STG.E.64 desc[UR10][R4.64], R10 ;  /* 0x0000000a04007986 */ /* 0x0001e8000c101b0a */
[----:B------:R-:W2:Y:S01]  /*3a40*/  LDG.E.64 R18, desc[UR10][R18.64+0x8] ;  /* 0x0000080a12127981 */ /* 0x000ea2000c1e1b00 */
[----:B------:R-:W-:Y:S01]  /*3a50*/  IMAD.MOV.U32 R6, RZ, RZ, 0x652b82fe ;  /* 0x652b82feff067424 */ /* 0x000fe200078e00ff */
[----:B------:R-:W-:Y:S01]  /*3a60*/  UMOV UR4, 0xfefa39ef ;  /* 0xfefa39ef00047882 */ /* 0x000fe20000000000 */
[----:B------:R-:W-:Y:S01]  /*3a70*/  IMAD.MOV.U32 R7, RZ, RZ, 0x3ff71547 ;  /* 0x3ff71547ff077424 */ /* 0x000fe200078e00ff */
[----:B------:R-:W-:-:S05]  /*3a80*/  UMOV UR5, 0x3fe62e42 ;  /* 0x3fe62e4200057882 */ /* 0x000fca0000000000 */
[----:B--2---:R-:W-:-:S08]  /*3a90*/  DFMA R6, R18, -R6, 6.75539944105574400000e+15 ;  /* 0x433800001206742b */ /* 0x004fd00000000806 */
[----:B------:R-:W-:-:S08]  /*3aa0*/  DADD R8, R6, -6.75539944105574400000e+15 ;  /* 0xc338000006087429 */ /* 0x000fd00000000000 */
        /* <DEDUP_REMOVED lines=47> */
[----:B------:R-:W-:Y:S02]  /*3da0*/  MOV R10, RZ ;  /* 0x000000ff000a7202 */ /* 0x000fe40000000f00 */
[----:B------:R-:W-:-:S05]  /*3db0*/  SHF.R.S32.HI R7, RZ, 0x1, R0 ;  /* 0x00000001ff077819 */ /* 0x000fca0000011400 */
[----:B------:R-:W-:Y:S02]  /*3dc0*/  IMAD.IADD R6, R6, 0x1, -R7 ;  /* 0x0000000106067824 */ /* 0x000fe400078e0a07 */
[----:B------:R-:W-:-:S03]  /*3dd0*/  IMAD R9, R7, 0x100000, R9 ;  /* 0x0010000007097824 */ /* 0x000fc600078e0209 */
[----:B------:R-:W-:-:S06]  /*3de0*/  LEA R11, R6, 0x3ff00000, 0x14 ;  /* 0x3ff00000060b7811 */ /* 0x000fcc00078ea0ff */
[----:B------:R-:W-:-:S11]  /*3df0*/  DMUL R10, R8, R10 ;  /* 0x0000000a080a7228 */ /* 0x000fd60000000000 */
.L_x_67:
        /* <DEDUP_REMOVED lines=15> */
[----:B------:R-:W-:Y:S05]  /*3ef0*/  CALL.REL.NOINC `($__internal_0_$__cuda_sm20_dblrcp_rn_slowpath_v3) ;  /* 0x00000004007c7944 */ /* 0x000fea0003c00000 */
.L_x_68:
[----:B------:R2:W-:Y:S01]  /*3f00*/  STG.E.64 desc[UR10][R4.64+0x8], R10 ;  /* 0x0000080a04007986 */ /* 0x0005e2000c101b0a */
[----:B------:R-:W-:Y:S05]  /*3f10*/  @P0 BRA `(.L_x_69) ;  /* 0xfffffff400880947 */ /* 0x000fea000383ffff */
[----:B--2---:R-:W-:Y:S01]  /*3f20*/  IMAD.MOV.U32 R4, RZ, RZ, R2 ;  /* 0x000000ffff047224 */ /* 0x004fe200078e0002 */
[----:B------:R-:W-:-:S07]  /*3f30*/  MOV R5, RZ ;  /* 0x000000ff00057202 */ /* 0x000fce0000000f00 */
.L_x_64:
[----:B------:R-:W0:Y:S02]  /*3f40*/  LDC R0, c[0x0][0x3c0] ;  /* 0x0000f000ff007b82 */ /* 0x000e240000000800 */
[----:B0-----:R-:W-:-:S04]  /*3f50*/  LOP3.LUT R0, R0, 0x1, RZ, 0xc0, !PT ;  /* 0x0000000100007812 */ /* 0x001fc800078ec0ff */
[----:B------:R-:W-:-:S13]  /*3f60*/  ISETP.NE.U32.AND P0, PT, R0, 0x1, PT ;  /* 0x000000010000780c */ /* 0x000fda0003f05070 */
[----:B------:R-:W-:Y:S05]  /*3f70*/  @P0 EXIT ;  /* 0x000000000000094d */ /* 0x000fea0003800000 */
[----:B------:R-:W0:Y:S01]  /*3f80*/  LDCU.64 UR4, c[0x0][0x3a8] ;  /* 0x00007500ff0477ac */ /* 0x000e220008000a00 */
[C---:B------:R-:W-:Y:S01]  /*3f90*/  IMAD.SHL.U32 R2, R4.reuse, 0x8, RZ ;  /* 0x0000000804027824 */ /* 0x040fe200078e00ff */
[----:B------:R-:W-:-:S04]  /*3fa0*/  SHF.L.U64.HI R3, R4, 0x3, R5 ;  /* 0x0000000304037819 */ /* 0x000fc80000010205 */
[----:B0-----:R-:W-:-:S04]  /*3fb0*/  IADD3 R4, P0, PT, R2, UR4, RZ ;  /* 0x0000000402047c10 */ /* 0x001fc8000ff1e0ff */
[----:B------:R-:W-:-:S06]  /*3fc0*/  IADD3.X R5, PT, PT, R3, UR5, RZ, P0, !PT ;  /* 0x0000000503057c10 */ /* 0x000fcc00087fe4ff */
[----:B------:R-:W2:Y:S01]  /*3fd0*/  LDG.E.64 R4, desc[UR10][R4.64] ;  /* 0x0000000a04047981 */ /* 0x000ea2000c1e1b00 */
[----:B------:R-:W-:Y:S02]  /*3fe0*/  HFMA2 R7, -RZ, RZ, 1.9912109375, 0.00128841400146484375 ;  /* 0x3ff71547ff077431 */ /* 0x000fe400000001ff */
        /* <DEDUP_REMOVED lines=59> */
.L_x_70:
        /* <DEDUP_REMOVED lines=16> */
.L_x_71:
[----:B------:R-:W0:Y:S02]  /*44a0*/  LDCU.64 UR4, c[0x0][0x398] ;  /* 0x00007300ff0477ac */ /* 0x000e240008000a00 */
[----:B0-----:R-:W-:-:S04]  /*44b0*/  IADD3 R2, P0, PT, R2, UR4, RZ ;  /* 0x0000000402027c10 */ /* 0x001fc8000ff1e0ff */
[----:B------:R-:W-:-:S05]  /*44c0*/  IADD3.X R3, PT, PT, R3, UR5, RZ, P0, !PT ;  /* 0x0000000503037c10 */ /* 0x000fca00087fe4ff */
[----:B------:R-:W-:Y:S01]  /*44d0*/  STG.E.64 desc[UR10][R2.64], R10 ;  /* 0x0000000a02007986 */ /* 0x000fe2000c101b0a */
[----:B------:R-:W-:Y:S05]  /*44e0*/  EXIT ;  /* 0x000000000000794d */ /* 0x000fea0003800000 */
        .weak           $__internal_0_$__cuda_sm20_dblrcp_rn_slowpath_v3
        .type           $__internal_0_$__cuda_sm20_dblrcp_rn_slowpath_v3,@function
        .size           $__internal_0_$__cuda_sm20_dblrcp_rn_slowpath_v3,(.L_x_76 - $__internal_0_$__cuda_sm20_dblrcp_rn_slowpath_v3)
$__internal_0_$__cuda_sm20_dblrcp_rn_slowpath_v3:
[----:B------:R-:W-:-:S14]  /*44f0*/  DSETP.GTU.AND P1, PT, |R8|, +INF , PT ;  /* 0x7ff000000800742a */ /* 0x000fdc0003f2c200 */
[----:B------:R-:W-:Y:S05]  /*4500*/  @P1 BRA `(.L_x_72) ;  /* 0x0000000000781947 */ /* 0x000fea0003800000 */
[----:B------:R-:W-:-:S05]  /*4510*/  LOP3.LUT R7, R9, 0x7fffffff, RZ, 0xc0, !PT ;  /* 0x7fffffff09077812 */ /* 0x000fca00078ec0ff */
[----:B------:R-:W-:-:S05]  /*4520*/  VIADD R10, R7, 0xffffffff ;  /* 0xffffffff070a7836 */ /* 0x000fca0000000000 */
[----:B------:R-:W-:-:S13]  /*4530*/  ISETP.GE.U32.AND P1, PT, R10, 0x7fefffff, PT ;  /* 0x7fefffff0a00780c */ /* 0x000fda0003f26070 */
[----:B------:R-:W-:Y:S01]  /*4540*/  @P1 LOP3.LUT R11, R9, 0x7ff00000, RZ, 0x3c, !PT ;  /* 0x7ff00000090b1812 */ /* 0x000fe200078e3cff */
[----:B------:R-:W-:Y:S01]  /*4550*/  @P1 IMAD.MOV.U32 R10, RZ, RZ, RZ ;  /* 0x000000ffff0a1224 */ /* 0x000fe200078e00ff */
[----:B------:R-:W-:Y:S06]  /*4560*/  @P1 BRA `(.L_x_73) ;  /* 0x0000000000681947 */ /* 0x000fec0003800000 */
[----:B------:R-:W-:-:S13]  /*4570*/  ISETP.GE.U32.AND P1, PT, R7, 0x1000001, PT ;  /* 0x010000010700780c */ /* 0x000fda0003f26070 */
[----:B------:R-:W-:Y:S05]  /*4580*/  @!P1 BRA `(.L_x_74) ;  /* 0x0000000000349947 */ /* 0x000fea0003800000 */
[----:B------:R-:W-:Y:S01]  /*4590*/  IADD3 R11, PT, PT, R9, -0x3fe00000, RZ ;  /* 0xc0200000090b7810 */ /* 0x000fe20007ffe0ff */
[----:B------:R-:W-:-:S03]  /*45a0*/  IMAD.MOV.U32 R10, RZ, RZ, R8 ;  /* 0x000000ffff0a7224 */ /* 0x000fc600078e0008 */
[----:B------:R-:W0:Y:S03]  /*45b0*/  MUFU.RCP64H R7, R11 ;  /* 0x0000000b00077308 */ /* 0x000e260000001800 */
[----:B0-----:R-:W-:-:S08]  /*45c0*/  DFMA R12, -R10, R6, 1 ;  /* 0x3ff000000a0c742b */ /* 0x001fd00000000106 */
[----:B------:R-:W-:-:S08]  /*45d0*/  DFMA R12, R12, R12, R12 ;  /* 0x0000000c0c0c722b */ /* 0x000fd0000000000c */
[----:B------:R-:W-:-:S08]  /*45e0*/  DFMA R12, R6, R12, R6 ;  /* 0x0000000c060c722b */ /* 0x000fd00000000006 */
[----:B------:R-:W-:-:S08]  /*45f0*/  DFMA R6, -R10, R12, 1 ;  /* 0x3ff000000a06742b */ /* 0x000fd0000000010c */
[----:B------:R-:W-:-:S08]  /*4600*/  DFMA R6, R12, R6, R12 ;  /* 0x000000060c06722b */ /* 0x000fd0000000000c */
[----:B------:R-:W-:-:S08]  /*4610*/  DMUL R6, R6, 2.2250738585072013831e-308 ;  /* 0x0010000006067828 */ /* 0x000fd00000000000 */
[----:B------:R-:W-:-:S08]  /*4620*/  DFMA R8, -R8, R6, 1 ;  /* 0x3ff000000808742b */ /* 0x000fd00000000106 */
[----:B------:R-:W-:-:S08]  /*4630*/  DFMA R8, R8, R8, R8 ;  /* 0x000000080808722b */ /* 0x000fd00000000008 */
[----:B------:R-:W-:Y:S01]  /*4640*/  DFMA R10, R6, R8, R6 ;  /* 0x00000008060a722b */ /* 0x000fe20000000006 */
[----:B------:R-:W-:Y:S10]  /*4650*/  BRA `(.L_x_73) ;  /* 0x00000000002c7947 */ /* 0x000ff40003800000 */
.L_x_74:
[----:B------:R-:W-:-:S06]  /*4660*/  DMUL R8, R8, 8.11296384146066816958e+31 ;  /* 0x4690000008087828 */ /* 0x000fcc0000000000 */
[----:B------:R-:W0:Y:S02]  /*4670*/  MUFU.RCP64H R7, R9 ;  /* 0x0000000900077308 */ /* 0x000e240000001800 */
[----:B0-----:R-:W-:-:S08]  /*4680*/  DFMA R10, -R8, R6, 1 ;  /* 0x3ff00000080a742b */ /* 0x001fd00000000106 */
[----:B------:R-:W-:-:S08]  /*4690*/  DFMA R10, R10, R10, R10 ;  /* 0x0000000a0a0a722b */ /* 0x000fd0000000000a */
[----:B------:R-:W-:-:S08]  /*46a0*/  DFMA R10, R6, R10, R6 ;  /* 0x0000000a060a722b */ /* 0x000fd00000000006 */
[----:B------:R-:W-:-:S08]  /*46b0*/  DFMA R6, -R8, R10, 1 ;  /* 0x3ff000000806742b */ /* 0x000fd0000000010a */
[----:B------:R-:W-:-:S08]  /*46c0*/  DFMA R6, R10, R6, R10 ;  /* 0x000000060a06722b */ /* 0x000fd0000000000a */
[----:B------:R-:W-:Y:S01]  /*46d0*/  DMUL R10, R6, 8.11296384146066816958e+31 ;  /* 0x46900000060a7828 */ /* 0x000fe20000000000 */
[----:B------:R-:W-:Y:S10]  /*46e0*/  BRA `(.L_x_73) ;  /* 0x0000000000087947 */ /* 0x000ff40003800000 */
.L_x_72:
[----:B------:R-:W-:Y:S02]  /*46f0*/  LOP3.LUT R11, R9, 0x80000, RZ, 0xfc, !PT ;  /* 0x00080000090b7812 */ /* 0x000fe400078efcff */
[----:B------:R-:W-:-:S07]  /*4700*/  MOV R10, R8 ;  /* 0x00000008000a7202 */ /* 0x000fce0000000f00 */
.L_x_73:
[----:B------:R-:W-:Y:S01]  /*4710*/  IMAD.MOV.U32 R6, RZ, RZ, R0 ;  /* 0x000000ffff067224 */ /* 0x000fe200078e0000 */
[----:B------:R-:W-:-:S04]  /*4720*/  MOV R7, 0x0 ;  /* 0x0000000000077802 */ /* 0x000fc80000000f00 */
[----:B------:R-:W-:Y:S05]  /*4730*/  RET.REL.NODEC R6 `(_Z11forwardFeedPdS_S_S_S_S_S_iiii) ;  /* 0xffffffb806307950 */ /* 0x000fea0003c3ffff */
.L_x_75:
        /* <DEDUP_REMOVED lines=12> */
.L_x_76:


//--------------------- .nv.shared.reserved.0     --------------------------
	.section	.nv.shared.reserved.0,"aw",@nobits
	.weak		__nv_reservedSMEM_offset_0_alias
	.size		__nv_reservedSMEM_offset_0_alias, 0, 64
	.other		__nv_reservedSMEM_offset_0_alias,@"STO_CUDA_RESERVED_SHARED STV_DEFAULT"
__nv_reservedSMEM_offset_0_alias:
	.zero		0
	.zero		64


//--------------------- .nv.constant0._Z13backpropogatePdS_S_S_S_S_S_S_iiiid --------------------------
	.section	.nv.constant0._Z13backpropogatePdS_S_S_S_S_S_S_iiiid,"a",@progbits
	.sectionflags	@""
	.align	4
.nv.constant0._Z13backpropogatePdS_S_S_S_S_S_S_iiiid:
	.zero		984


//--------------------- .nv.constant0._Z11forwardFeedPdS_S_S_S_S_S_iiii --------------------------
	.section	.nv.constant0._Z11forwardFeedPdS_S_S_S_S_S_iiii,"a",@progbits
	.sectionflags	@""
	.align	4
.nv.constant0._Z11forwardFeedPdS_S_S_S_S_S_iiii:
	.zero		968


//--------------------- SYMBOLS --------------------------

	.type		.nv.reservedSmem.offset0,@object
	.size		.nv.reservedSmem.offset0,0x4
